	.target	sm_100a

	.elftype	@"ET_EXEC"


//--------------------- .note.nv.tkinfo           --------------------------
	.section	.note.nv.tkinfo,"",@"SHT_NOTE"
	.sectionflags	@"SHF_NOTE_NV_TKINFO"
	.tkinfo
        /*0018*/ 	.word	0x00000002
        /*0030*/ 	.string	""
        /*0030*/ 	.string	"ptxas"
        /*0030*/ 	.string	"Cuda compilation tools, release 13.0, V13.0.88"
        /*0030*/ 	.string	"Build cuda_13.0.r13.0/compiler.36424714_0"
        /*0030*/ 	.string	"-arch sm_100a -m 64 "



//--------------------- .note.nv.cuinfo           --------------------------
	.section	.note.nv.cuinfo,"",@"SHT_NOTE"
	.sectionflags	@"SHF_NOTE_NV_CUINFO"
        /*0018*/ 	.short	0x0002
        /*001a*/ 	.short	0x0064
        /*001c*/ 	.short	0x0082
	.zero		2


//--------------------- .nv.info                  --------------------------
	.section	.nv.info,"",@"SHT_CUDA_INFO"
	.align	4


	//----- nvinfo : EIATTR_REGCOUNT
	.align		4
        /*0000*/ 	.byte	0x04, 0x2f
        /*0002*/ 	.short	(.L_19 - .L_18)
	.align		4
.L_18:
        /*0004*/ 	.word	index@(_ZN7cutlass13device_kernelINS_4conv6kernel13ConvUniversalINS1_16ConvProblemShapeILNS1_8OperatorE2ELi2EEENS1_10collective14CollectiveConvINS1_47MainloopSm100TmaUmmaWarpSpecializedImplicitGemmILS5_2ELi16ELi2ELi1ELi2EN4cute5tupleIJNSA_1CILi1EEESD_SD_EEEEENSB_IJNSC_ILi128EEENSB_IJNSC_ILi64EEEEEENSB_IJNSC_ILi32EEEEEEEEENS_6half_tESM_NSA_8TiledMMAINSA_8MMA_AtomIJNSA_20SM100_MMA_F16BF16_SSISM_SM_fLi128ELi64ELNSA_4UMMA5MajorE1ELSR_1ELNSQ_7ScaleInE0ELSS_0EEEEEENSA_6LayoutISE_NSB_IJNSC_ILi0EEESW_SW_EEEEENSB_IJNSA_10UnderscoreESZ_SZ_EEEEENS7_6detail27Sm100ImplicitGemmTileTraitsINSA_13SM90_TMA_LOADENSA_14ComposedLayoutINSA_7SwizzleILi3ELi4ELi3EEENSA_18smem_ptr_flag_bitsILi16EEENSV_INSB_IJSH_NSC_ILi8EEEEEENSB_IJSD_SH_EEEEEEEvEENS13_INSA_20SM90_TMA_LOAD_IM2COLES1E_vEEEENS_8epilogue10collective18CollectiveEpilogueINS1J_23Sm100TmaWarpSpecializedILi3ELi2ELi32ELb1ELb0EEEJSL_NSB_IJNSV_ISG_SD_EENSV_ISJ_SD_EEEEESM_NSB_IJlNSB_IJSD_llEEESW_EEESM_S1S_NS1J_6fusion15FusionCallbacksIS1N_NS1T_17LinearCombinationISM_fSM_fLNS_15FloatRoundStyleE2EEESL_S1Q_JEEENSA_5SM1004TMEM4LOAD26SM100_TMEM_LOAD_32dp32b32xES14_NS15_INS16_ILi2ELi4ELi3EEES19_NSV_INSB_IJS1A_SJ_EEENSB_IJSJ_SD_EEEEEEENSA_39AutoVectorizingCopyWithAssumedAlignmentILi128EEENSA_14SM90_TMA_STOREES27_S29_S29_EEEvvEEEEvNT_6ParamsE)
        /*0008*/ 	.word	0x0000007d


	//----- nvinfo : EIATTR_FRAME_SIZE
	.align		4
.L_19:
        /*000c*/ 	.byte	0x04, 0x11
        /*000e*/ 	.short	(.L_21 - .L_20)
	.align		4
.L_20:
        /*0010*/ 	.word	index@($__internal_2_$__cuda_sm10x_tcgen05_guardrail_trap_unallocated_columns_being_dealloced)
        /*0014*/ 	.word	0x00000008


	//----- nvinfo : EIATTR_FRAME_SIZE
	.align		4
.L_21:
        /*0018*/ 	.byte	0x04, 0x11
        /*001a*/ 	.short	(.L_23 - .L_22)
	.align		4
.L_22:
        /*001c*/ 	.word	index@($__internal_1_$__cuda_sm10x_tcgen05_guardrail_trap_phase_invalid_during_alloc)
        /*0020*/ 	.word	0x00000008


	//----- nvinfo : EIATTR_FRAME_SIZE
	.align		4
.L_23:
        /*0024*/ 	.byte	0x04, 0x11
        /*0026*/ 	.short	(.L_25 - .L_24)
	.align		4
.L_24:
        /*0028*/ 	.word	index@($__internal_0_$__cuda_sm10x_tcgen05_guardrail_trap_col_being_dealloced_not_returned_by_alloc)
        /*002c*/ 	.word	0x00000008


	//----- nvinfo : EIATTR_FRAME_SIZE
	.align		4
.L_25:
        /*0030*/ 	.byte	0x04, 0x11
        /*0032*/ 	.short	(.L_27 - .L_26)
	.align		4
.L_26:
        /*0034*/ 	.word	index@(_ZN7cutlass13device_kernelINS_4conv6kernel13ConvUniversalINS1_16ConvProblemShapeILNS1_8OperatorE2ELi2EEENS1_10collective14CollectiveConvINS1_47MainloopSm100TmaUmmaWarpSpecializedImplicitGemmILS5_2ELi16ELi2ELi1ELi2EN4cute5tupleIJNSA_1CILi1EEESD_SD_EEEEENSB_IJNSC_ILi128EEENSB_IJNSC_ILi64EEEEEENSB_IJNSC_ILi32EEEEEEEEENS_6half_tESM_NSA_8TiledMMAINSA_8MMA_AtomIJNSA_20SM100_MMA_F16BF16_SSISM_SM_fLi128ELi64ELNSA_4UMMA5MajorE1ELSR_1ELNSQ_7ScaleInE0ELSS_0EEEEEENSA_6LayoutISE_NSB_IJNSC_ILi0EEESW_SW_EEEEENSB_IJNSA_10UnderscoreESZ_SZ_EEEEENS7_6detail27Sm100ImplicitGemmTileTraitsINSA_13SM90_TMA_LOADENSA_14ComposedLayoutINSA_7SwizzleILi3ELi4ELi3EEENSA_18smem_ptr_flag_bitsILi16EEENSV_INSB_IJSH_NSC_ILi8EEEEEENSB_IJSD_SH_EEEEEEEvEENS13_INSA_20SM90_TMA_LOAD_IM2COLES1E_vEEEENS_8epilogue10collective18CollectiveEpilogueINS1J_23Sm100TmaWarpSpecializedILi3ELi2ELi32ELb1ELb0EEEJSL_NSB_IJNSV_ISG_SD_EENSV_ISJ_SD_EEEEESM_NSB_IJlNSB_IJSD_llEEESW_EEESM_S1S_NS1J_6fusion15FusionCallbacksIS1N_NS1T_17LinearCombinationISM_fSM_fLNS_15FloatRoundStyleE2EEESL_S1Q_JEEENSA_5SM1004TMEM4LOAD26SM100_TMEM_LOAD_32dp32b32xES14_NS15_INS16_ILi2ELi4ELi3EEES19_NSV_INSB_IJS1A_SJ_EEENSB_IJSJ_SD_EEEEEEENSA_39AutoVectorizingCopyWithAssumedAlignmentILi128EEENSA_14SM90_TMA_STOREES27_S29_S29_EEEvvEEEEvNT_6ParamsE)
        /*0038*/ 	.word	0x00000008


	//----- nvinfo : EIATTR_MIN_STACK_SIZE
	.align		4
.L_27:
        /*003c*/ 	.byte	0x04, 0x12
        /*003e*/ 	.short	(.L_29 - .L_28)
	.align		4
.L_28:
        /*0040*/ 	.word	index@(_ZN7cutlass13device_kernelINS_4conv6kernel13ConvUniversalINS1_16ConvProblemShapeILNS1_8OperatorE2ELi2EEENS1_10collective14CollectiveConvINS1_47MainloopSm100TmaUmmaWarpSpecializedImplicitGemmILS5_2ELi16ELi2ELi1ELi2EN4cute5tupleIJNSA_1CILi1EEESD_SD_EEEEENSB_IJNSC_ILi128EEENSB_IJNSC_ILi64EEEEEENSB_IJNSC_ILi32EEEEEEEEENS_6half_tESM_NSA_8TiledMMAINSA_8MMA_AtomIJNSA_20SM100_MMA_F16BF16_SSISM_SM_fLi128ELi64ELNSA_4UMMA5MajorE1ELSR_1ELNSQ_7ScaleInE0ELSS_0EEEEEENSA_6LayoutISE_NSB_IJNSC_ILi0EEESW_SW_EEEEENSB_IJNSA_10UnderscoreESZ_SZ_EEEEENS7_6detail27Sm100ImplicitGemmTileTraitsINSA_13SM90_TMA_LOADENSA_14ComposedLayoutINSA_7SwizzleILi3ELi4ELi3EEENSA_18smem_ptr_flag_bitsILi16EEENSV_INSB_IJSH_NSC_ILi8EEEEEENSB_IJSD_SH_EEEEEEEvEENS13_INSA_20SM90_TMA_LOAD_IM2COLES1E_vEEEENS_8epilogue10collective18CollectiveEpilogueINS1J_23Sm100TmaWarpSpecializedILi3ELi2ELi32ELb1ELb0EEEJSL_NSB_IJNSV_ISG_SD_EENSV_ISJ_SD_EEEEESM_NSB_IJlNSB_IJSD_llEEESW_EEESM_S1S_NS1J_6fusion15FusionCallbacksIS1N_NS1T_17LinearCombinationISM_fSM_fLNS_15FloatRoundStyleE2EEESL_S1Q_JEEENSA_5SM1004TMEM4LOAD26SM100_TMEM_LOAD_32dp32b32xES14_NS15_INS16_ILi2ELi4ELi3EEES19_NSV_INSB_IJS1A_SJ_EEENSB_IJSJ_SD_EEEEEEENSA_39AutoVectorizingCopyWithAssumedAlignmentILi128EEENSA_14SM90_TMA_STOREES27_S29_S29_EEEvvEEEEvNT_6ParamsE)
        /*0044*/ 	.word	0x00000008
.L_29:


//--------------------- .nv.compat                --------------------------
	.section	.nv.compat,"",@"SHT_CUDA_COMPAT_INFO"
	.align	4
        /*0000*/ 	.byte	0x02, 0x09, 0x01, 0x00, 0x02, 0x02, 0x02, 0x00, 0x02, 0x05, 0x05, 0x00, 0x03, 0x07, 0x01, 0x01
        /*0010*/ 	.byte	0x02, 0x03, 0x01, 0x00, 0x02, 0x06, 0x01, 0x00, 0x04, 0x0b, 0x08, 0x00, 0x09, 0x00, 0x00, 0x00
        /*0020*/ 	.byte	0x00, 0x00, 0x00, 0x00


//--------------------- .nv.info._ZN7cutlass13device_kernelINS_4conv6kernel13ConvUniversalINS1_16ConvProblemShapeILNS1_8OperatorE2ELi2EEENS1_10collective14CollectiveConvINS1_47MainloopSm100TmaUmmaWarpSpecializedImplicitGemmILS5_2ELi16ELi2ELi1ELi2EN4cute5tupleIJNSA_1CILi1EEESD_SD_EEEEENSB_IJNSC_ILi128EEENSB_IJNSC_ILi64EEEEEENSB_IJNSC_ILi32EEEEEEEEENS_6half_tESM_NSA_8TiledMMAINSA_8MMA_AtomIJNSA_20SM100_MMA_F16BF16_SSISM_SM_fLi128ELi64ELNSA_4UMMA5MajorE1ELSR_1ELNSQ_7ScaleInE0ELSS_0EEEEEENSA_6LayoutISE_NSB_IJNSC_ILi0EEESW_SW_EEEEENSB_IJNSA_10UnderscoreESZ_SZ_EEEEENS7_6detail27Sm100ImplicitGemmTileTraitsINSA_13SM90_TMA_LOADENSA_14ComposedLayoutINSA_7SwizzleILi3ELi4ELi3EEENSA_18smem_ptr_flag_bitsILi16EEENSV_INSB_IJSH_NSC_ILi8EEEEEENSB_IJSD_SH_EEEEEEEvEENS13_INSA_20SM90_TMA_LOAD_IM2COLES1E_vEEEENS_8epilogue10collective18CollectiveEpilogueINS1J_23Sm100TmaWarpSpecializedILi3ELi2ELi32ELb1ELb0EEEJSL_NSB_IJNSV_ISG_SD_EENSV_ISJ_SD_EEEEESM_NSB_IJlNSB_IJSD_llEEESW_EEESM_S1S_NS1J_6fusion15FusionCallbacksIS1N_NS1T_17LinearCombinationISM_fSM_fLNS_15FloatRoundStyleE2EEESL_S1Q_JEEENSA_5SM1004TMEM4LOAD26SM100_TMEM_LOAD_32dp32b32xES14_NS15_INS16_ILi2ELi4ELi3EEES19_NSV_INSB_IJS1A_SJ_EEENSB_IJSJ_SD_EEEEEEENSA_39AutoVectorizingCopyWithAssumedAlignmentILi128EEENSA_14SM90_TMA_STOREES27_S29_S29_EEEvvEEEEvNT_6ParamsE --------------------------
	.section	.nv.info._ZN7cutlass13device_kernelINS_4conv6kernel13ConvUniversalINS1_16ConvProblemShapeILNS1_8OperatorE2ELi2EEENS1_10collective14CollectiveConvINS1_47MainloopSm100TmaUmmaWarpSpecializedImplicitGemmILS5_2ELi16ELi2ELi1ELi2EN4cute5tupleIJNSA_1CILi1EEESD_SD_EEEEENSB_IJNSC_ILi128EEENSB_IJNSC_ILi64EEEEEENSB_IJNSC_ILi32EEEEEEEEENS_6half_tESM_NSA_8TiledMMAINSA_8MMA_AtomIJNSA_20SM100_MMA_F16BF16_SSISM_SM_fLi128ELi64ELNSA_4UMMA5MajorE1ELSR_1ELNSQ_7ScaleInE0ELSS_0EEEEEENSA_6LayoutISE_NSB_IJNSC_ILi0EEESW_SW_EEEEENSB_IJNSA_10UnderscoreESZ_SZ_EEEEENS7_6detail27Sm100ImplicitGemmTileTraitsINSA_13SM90_TMA_LOADENSA_14ComposedLayoutINSA_7SwizzleILi3ELi4ELi3EEENSA_18smem_ptr_flag_bitsILi16EEENSV_INSB_IJSH_NSC_ILi8EEEEEENSB_IJSD_SH_EEEEEEEvEENS13_INSA_20SM90_TMA_LOAD_IM2COLES1E_vEEEENS_8epilogue10collective18CollectiveEpilogueINS1J_23Sm100TmaWarpSpecializedILi3ELi2ELi32ELb1ELb0EEEJSL_NSB_IJNSV_ISG_SD_EENSV_ISJ_SD_EEEEESM_NSB_IJlNSB_IJSD_llEEESW_EEESM_S1S_NS1J_6fusion15FusionCallbacksIS1N_NS1T_17LinearCombinationISM_fSM_fLNS_15FloatRoundStyleE2EEESL_S1Q_JEEENSA_5SM1004TMEM4LOAD26SM100_TMEM_LOAD_32dp32b32xES14_NS15_INS16_ILi2ELi4ELi3EEES19_NSV_INSB_IJS1A_SJ_EEENSB_IJSJ_SD_EEEEEEENSA_39AutoVectorizingCopyWithAssumedAlignmentILi128EEENSA_14SM90_TMA_STOREES27_S29_S29_EEEvvEEEEvNT_6ParamsE,"",@"SHT_CUDA_INFO"
	.sectionflags	@""
	.align	4


	//----- nvinfo : EIATTR_CUDA_API_VERSION
	.align		4
        /*0000*/ 	.byte	0x04, 0x37
        /*0002*/ 	.short	(.L_31 - .L_30)
.L_30:
        /*0004*/ 	.word	0x00000082


	//----- nvinfo : EIATTR_KPARAM_INFO
	.align		4
.L_31:
        /*0008*/ 	.byte	0x04, 0x17
        /*000a*/ 	.short	(.L_33 - .L_32)
.L_32:
        /*000c*/ 	.word	0x00000000
        /*0010*/ 	.short	0x0000
        /*0012*/ 	.short	0x0000
        /*0014*/ 	.byte	0x00, 0xf0, 0x01, 0x20


	//----- nvinfo : EIATTR_AT_ENTRY_FRAGMENTS
	.align		4
.L_33:
        /*0018*/ 	.byte	0x04, 0x4f
        /*001a*/ 	.short	(.L_35 - .L_34)


	//   ....[0]....
.L_34:
        /*001c*/ 	.word	0x00000006


	//----- nvinfo : EIATTR_RESERVED_SMEM_USED
	.align		4
.L_35:
        /*0020*/ 	.byte	0x01, 0x41
	.zero		2


	//----- nvinfo : EIATTR_SPARSE_MMA_MASK
	.align		4
        /*0024*/ 	.byte	0x03, 0x50
        /*0026*/ 	.short	0x0000


	//----- nvinfo : EIATTR_TCGEN05_1CTA_USED
	.align		4
        /*0028*/ 	.byte	0x01, 0x51
	.zero		2


	//----- nvinfo : EIATTR_MAXREG_COUNT
	.align		4
        /*002c*/ 	.byte	0x03, 0x1b
        /*002e*/ 	.short	0x00ff


	//----- nvinfo : EIATTR_NUM_BARRIERS
	.align		4
        /*0030*/ 	.byte	0x02, 0x4c
        /*0032*/ 	.byte	0x07
	.zero		1


	//----- nvinfo : EIATTR_EXTERNS
	.align		4
        /*0034*/ 	.byte	0x04, 0x0f
        /*0036*/ 	.short	(.L_37 - .L_36)


	//   ....[0]....
	.align		4
.L_36:
        /*0038*/ 	.word	index@(__assertfail)


	//----- nvinfo : EIATTR_MERCURY_ISA_VERSION
	.align		4
.L_37:
        /*003c*/ 	.byte	0x03, 0x5f
        /*003e*/ 	.short	0x0101


	//----- nvinfo : EIATTR_INT_WARP_WIDE_INSTR_OFFSETS
	.align		4
        /*0040*/ 	.byte	0x04, 0x31
        /*0042*/ 	.short	(.L_39 - .L_38)


	//   ....[0]....
.L_38:
        /*0044*/ 	.word	0x00004470


	//   ....[1]....
        /*0048*/ 	.word	0x00004490


	//   ....[2]....
        /*004c*/ 	.word	0x000044c0


	//   ....[3]....
        /*0050*/ 	.word	0x00005440


	//   ....[4]....
        /*0054*/ 	.word	0x00005550


	//   ....[5]....
        /*0058*/ 	.word	0x00005680


	//   ....[6]....
        /*005c*/ 	.word	0x00005770


	//----- nvinfo : EIATTR_COOP_GROUP_MASK_REGIDS
	.align		4
.L_39:
        /*0060*/ 	.byte	0x04, 0x29
        /*0062*/ 	.short	(.L_41 - .L_40)


	//   ....[0]....
.L_40:
        /*0064*/ 	.word	0xffffffff


	//   ....[1]....
        /*0068*/ 	.word	0xffffffff


	//   ....[2]....
        /*006c*/ 	.word	0xffffffff


	//   ....[3]....
        /*0070*/ 	.word	0xffffffff


	//   ....[4]....
        /*0074*/ 	.word	0xffffffff


	//   ....[5]....
        /*0078*/ 	.word	0xffffffff


	//   ....[6]....
        /*007c*/ 	.word	0xffffffff


	//   ....[7]....
        /*0080*/ 	.word	0xffffffff


	//   ....[8]....
        /*0084*/ 	.word	0xffffffff


	//   ....[9]....
        /*0088*/ 	.word	0xffffffff


	//   ....[10]....
        /*008c*/ 	.word	0xffffffff


	//   ....[11]....
        /*0090*/ 	.word	0xffffffff


	//----- nvinfo : EIATTR_COOP_GROUP_INSTR_OFFSETS
	.align		4
.L_41:
        /*0094*/ 	.byte	0x04, 0x28
        /*0096*/ 	.short	(.L_43 - .L_42)


	//   ....[0]....
.L_42:
        /*0098*/ 	.word	0x00000090


	//   ....[1]....
        /*009c*/ 	.word	0x00000520


	//   ....[2]....
        /*00a0*/ 	.word	0x00000840


	//   ....[3]....
        /*00a4*/ 	.word	0x000009c0


	//   ....[4]....
        /*00a8*/ 	.word	0x00000ac0


	//   ....[5]....
        /*00ac*/ 	.word	0x00000c10


	//   ....[6]....
        /*00b0*/ 	.word	0x00002500


	//   ....[7]....
        /*00b4*/ 	.word	0x000038d0


	//   ....[8]....
        /*00b8*/ 	.word	0x00003ae0


	//   ....[9]....
        /*00bc*/ 	.word	0x00003b10


	//   ....[10]....
        /*00c0*/ 	.word	0x00004350


	//   ....[11]....
        /*00c4*/ 	.word	0x00004590


	//----- nvinfo : EIATTR_VRC_CTA_INIT_COUNT
	.align		4
.L_43:
        /*00c8*/ 	.byte	0x02, 0x4a
        /*00ca*/ 	.byte	0x80
	.zero		1


	//----- nvinfo : EIATTR_SYSCALL_OFFSETS
	.align		4
        /*00cc*/ 	.byte	0x04, 0x46
        /*00ce*/ 	.short	(.L_45 - .L_44)


	//   ....[0]....
.L_44:
        /*00d0*/ 	.word	0x000068b0


	//   ....[1]....
        /*00d4*/ 	.word	0x000069a0


	//   ....[2]....
        /*00d8*/ 	.word	0x00007170


	//   ....[3]....
        /*00dc*/ 	.word	0x00007e70


	//----- nvinfo : EIATTR_MBARRIER_INSTR_OFFSETS
	.align		4
.L_45:
        /*00e0*/ 	.byte	0x04, 0x39
        /*00e2*/ 	.short	(.L_47 - .L_46)


	//   ....[0]....
.L_46:
        /*00e4*/ 	.word	0x00000620
        /*00e8*/ 	.word	0x000000ff
        /*00ec*/ 	.word	0x00000000
        /*00f0*/ 	.short	0x0100
        /*00f2*/ 	.byte	0x04
	.zero		1


	//   ....[1]....
        /*00f4*/ 	.word	0x00000630
        /*00f8*/ 	.word	0x000000ff
        /*00fc*/ 	.word	0x00000080
        /*0100*/ 	.short	0x0100
        /*0102*/ 	.byte	0x04
	.zero		1


	//   ....[2]....
        /*0104*/ 	.word	0x00000640
        /*0108*/ 	.word	0x000000ff
        /*010c*/ 	.word	0x00000008
        /*0110*/ 	.short	0x0100
        /*0112*/ 	.byte	0x04
	.zero		1


	//   ....[3]....
        /*0114*/ 	.word	0x00000650
        /*0118*/ 	.word	0x000000ff
        /*011c*/ 	.word	0x00000088
        /*0120*/ 	.short	0x0100
        /*0122*/ 	.byte	0x04
	.zero		1


	//   ....[4]....
        /*0124*/ 	.word	0x00000660
        /*0128*/ 	.word	0x000000ff
        /*012c*/ 	.word	0x00000010
        /*0130*/ 	.short	0x0100
        /*0132*/ 	.byte	0x04
	.zero		1


	//   ....[5]....
        /*0134*/ 	.word	0x00000670
        /*0138*/ 	.word	0x000000ff
        /*013c*/ 	.word	0x00000090
        /*0140*/ 	.short	0x0100
        /*0142*/ 	.byte	0x04
	.zero		1


	//   ....[6]....
        /*0144*/ 	.word	0x00000680
        /*0148*/ 	.word	0x000000ff
        /*014c*/ 	.word	0x00000018
        /*0150*/ 	.short	0x0100
        /*0152*/ 	.byte	0x04
	.zero		1


	//   ....[7]....
        /*0154*/ 	.word	0x00000690
        /*0158*/ 	.word	0x000000ff
        /*015c*/ 	.word	0x00000098
        /*0160*/ 	.short	0x0100
        /*0162*/ 	.byte	0x04
	.zero		1


	//   ....[8]....
        /*0164*/ 	.word	0x000006a0
        /*0168*/ 	.word	0x000000ff
        /*016c*/ 	.word	0x00000020
        /*0170*/ 	.short	0x0100
        /*0172*/ 	.byte	0x04
	.zero		1


	//   ....[9]....
        /*0174*/ 	.word	0x000006b0
        /*0178*/ 	.word	0x000000ff
        /*017c*/ 	.word	0x000000a0
        /*0180*/ 	.short	0x0100
        /*0182*/ 	.byte	0x04
	.zero		1


	//   ....[10]....
        /*0184*/ 	.word	0x000006c0
        /*0188*/ 	.word	0x000000ff
        /*018c*/ 	.word	0x00000028
        /*0190*/ 	.short	0x0100
        /*0192*/ 	.byte	0x04
	.zero		1


	//   ....[11]....
        /*0194*/ 	.word	0x000006d0
        /*0198*/ 	.word	0x000000ff
        /*019c*/ 	.word	0x000000a8
        /*01a0*/ 	.short	0x0100
        /*01a2*/ 	.byte	0x04
	.zero		1


	//   ....[12]....
        /*01a4*/ 	.word	0x000006e0
        /*01a8*/ 	.word	0x000000ff
        /*01ac*/ 	.word	0x00000030
        /*01b0*/ 	.short	0x0100
        /*01b2*/ 	.byte	0x04
	.zero		1


	//   ....[13]....
        /*01b4*/ 	.word	0x000006f0
        /*01b8*/ 	.word	0x000000ff
        /*01bc*/ 	.word	0x000000b0
        /*01c0*/ 	.short	0x0100
        /*01c2*/ 	.byte	0x04
	.zero		1


	//   ....[14]....
        /*01c4*/ 	.word	0x00000700
        /*01c8*/ 	.word	0x000000ff
        /*01cc*/ 	.word	0x00000038
        /*01d0*/ 	.short	0x0100
        /*01d2*/ 	.byte	0x04
	.zero		1


	//   ....[15]....
        /*01d4*/ 	.word	0x00000710
        /*01d8*/ 	.word	0x000000ff
        /*01dc*/ 	.word	0x000000b8
        /*01e0*/ 	.short	0x0100
        /*01e2*/ 	.byte	0x04
	.zero		1


	//   ....[16]....
        /*01e4*/ 	.word	0x00000720
        /*01e8*/ 	.word	0x000000ff
        /*01ec*/ 	.word	0x00000040
        /*01f0*/ 	.short	0x0100
        /*01f2*/ 	.byte	0x04
	.zero		1


	//   ....[17]....
        /*01f4*/ 	.word	0x00000730
        /*01f8*/ 	.word	0x000000ff
        /*01fc*/ 	.word	0x000000c0
        /*0200*/ 	.short	0x0100
        /*0202*/ 	.byte	0x04
	.zero		1


	//   ....[18]....
        /*0204*/ 	.word	0x00000740
        /*0208*/ 	.word	0x000000ff
        /*020c*/ 	.word	0x00000048
        /*0210*/ 	.short	0x0100
        /*0212*/ 	.byte	0x04
	.zero		1


	//   ....[19]....
        /*0214*/ 	.word	0x00000750
        /*0218*/ 	.word	0x000000ff
        /*021c*/ 	.word	0x000000c8
        /*0220*/ 	.short	0x0100
        /*0222*/ 	.byte	0x04
	.zero		1


	//   ....[20]....
        /*0224*/ 	.word	0x00000760
        /*0228*/ 	.word	0x000000ff
        /*022c*/ 	.word	0x00000050
        /*0230*/ 	.short	0x0100
        /*0232*/ 	.byte	0x04
	.zero		1


	//   ....[21]....
        /*0234*/ 	.word	0x00000770
        /*0238*/ 	.word	0x000000ff
        /*023c*/ 	.word	0x000000d0
        /*0240*/ 	.short	0x0100
        /*0242*/ 	.byte	0x04
	.zero		1


	//   ....[22]....
        /*0244*/ 	.word	0x00000780
        /*0248*/ 	.word	0x000000ff
        /*024c*/ 	.word	0x00000058
        /*0250*/ 	.short	0x0100
        /*0252*/ 	.byte	0x04
	.zero		1


	//   ....[23]....
        /*0254*/ 	.word	0x00000790
        /*0258*/ 	.word	0x000000ff
        /*025c*/ 	.word	0x000000d8
        /*0260*/ 	.short	0x0100
        /*0262*/ 	.byte	0x04
	.zero		1


	//   ....[24]....
        /*0264*/ 	.word	0x000007a0
        /*0268*/ 	.word	0x000000ff
        /*026c*/ 	.word	0x00000060
        /*0270*/ 	.short	0x0100
        /*0272*/ 	.byte	0x04
	.zero		1


	//   ....[25]....
        /*0274*/ 	.word	0x000007b0
        /*0278*/ 	.word	0x000000ff
        /*027c*/ 	.word	0x000000e0
        /*0280*/ 	.short	0x0100
        /*0282*/ 	.byte	0x04
	.zero		1


	//   ....[26]....
        /*0284*/ 	.word	0x000007c0
        /*0288*/ 	.word	0x000000ff
        /*028c*/ 	.word	0x00000068
        /*0290*/ 	.short	0x0100
        /*0292*/ 	.byte	0x04
	.zero		1


	//   ....[27]....
        /*0294*/ 	.word	0x000007d0
        /*0298*/ 	.word	0x000000ff
        /*029c*/ 	.word	0x000000e8
        /*02a0*/ 	.short	0x0100
        /*02a2*/ 	.byte	0x04
	.zero		1


	//   ....[28]....
        /*02a4*/ 	.word	0x000007e0
        /*02a8*/ 	.word	0x000000ff
        /*02ac*/ 	.word	0x00000070
        /*02b0*/ 	.short	0x0100
        /*02b2*/ 	.byte	0x04
	.zero		1


	//   ....[29]....
        /*02b4*/ 	.word	0x000007f0
        /*02b8*/ 	.word	0x000000ff
        /*02bc*/ 	.word	0x000000f0
        /*02c0*/ 	.short	0x0100
        /*02c2*/ 	.byte	0x04
	.zero		1


	//   ....[30]....
        /*02c4*/ 	.word	0x00000800
        /*02c8*/ 	.word	0x000000ff
        /*02cc*/ 	.word	0x00000078
        /*02d0*/ 	.short	0x0100
        /*02d2*/ 	.byte	0x04
	.zero		1


	//   ....[31]....
        /*02d4*/ 	.word	0x00000810
        /*02d8*/ 	.word	0x000000ff
        /*02dc*/ 	.word	0x000000f8
        /*02e0*/ 	.short	0x0100
        /*02e2*/ 	.byte	0x04
	.zero		1


	//   ....[32]....
        /*02e4*/ 	.word	0x00000950
        /*02e8*/ 	.word	0x000000ff
        /*02ec*/ 	.word	0x00000100
        /*02f0*/ 	.short	0x0100
        /*02f2*/ 	.byte	0x04
	.zero		1


	//   ....[33]....
        /*02f4*/ 	.word	0x00000960
        /*02f8*/ 	.word	0x000000ff
        /*02fc*/ 	.word	0x00000118
        /*0300*/ 	.short	0x0100
        /*0302*/ 	.byte	0x04
	.zero		1


	//   ....[34]....
        /*0304*/ 	.word	0x00000970
        /*0308*/ 	.word	0x000000ff
        /*030c*/ 	.word	0x00000108
        /*0310*/ 	.short	0x0100
        /*0312*/ 	.byte	0x04
	.zero		1


	//   ....[35]....
        /*0314*/ 	.word	0x00000980
        /*0318*/ 	.word	0x000000ff
        /*031c*/ 	.word	0x00000120
        /*0320*/ 	.short	0x0100
        /*0322*/ 	.byte	0x04
	.zero		1


	//   ....[36]....
        /*0324*/ 	.word	0x00000990
        /*0328*/ 	.word	0x000000ff
        /*032c*/ 	.word	0x00000110
        /*0330*/ 	.short	0x0100
        /*0332*/ 	.byte	0x04
	.zero		1


	//   ....[37]....
        /*0334*/ 	.word	0x000009a0
        /*0338*/ 	.word	0x000000ff
        /*033c*/ 	.word	0x00000128
        /*0340*/ 	.short	0x0100
        /*0342*/ 	.byte	0x04
	.zero		1


	//   ....[38]....
        /*0344*/ 	.word	0x00000a90
        /*0348*/ 	.word	0x000000ff
        /*034c*/ 	.word	0x00000130
        /*0350*/ 	.short	0x0100
        /*0352*/ 	.byte	0x06
	.zero		1


	//   ....[39]....
        /*0354*/ 	.word	0x00000aa0
        /*0358*/ 	.word	0x000000ff
        /*035c*/ 	.word	0x00000138
        /*0360*/ 	.short	0x0100
        /*0362*/ 	.byte	0x06
	.zero		1


	//   ....[40]....
        /*0364*/ 	.word	0x00000be0
        /*0368*/ 	.word	0x000000ff
        /*036c*/ 	.word	0x00000140
        /*0370*/ 	.short	0x0100
        /*0372*/ 	.byte	0x06
	.zero		1


	//   ....[41]....
        /*0374*/ 	.word	0x00000bf0
        /*0378*/ 	.word	0x000000ff
        /*037c*/ 	.word	0x00000148
        /*0380*/ 	.short	0x0100
        /*0382*/ 	.byte	0x06
	.zero		1


	//   ....[42]....
        /*0384*/ 	.word	0x00000d40
        /*0388*/ 	.word	0x000000ff
        /*038c*/ 	.word	0x00000150
        /*0390*/ 	.short	0x0100
        /*0392*/ 	.byte	0x04
	.zero		1


	//   ....[43]....
        /*0394*/ 	.word	0x00000d50
        /*0398*/ 	.word	0x000000ff
        /*039c*/ 	.word	0x00000160
        /*03a0*/ 	.short	0x0100
        /*03a2*/ 	.byte	0x04
	.zero		1


	//   ....[44]....
        /*03a4*/ 	.word	0x00000d60
        /*03a8*/ 	.word	0x000000ff
        /*03ac*/ 	.word	0x00000158
        /*03b0*/ 	.short	0x0100
        /*03b2*/ 	.byte	0x04
	.zero		1


	//   ....[45]....
        /*03b4*/ 	.word	0x00000d70
        /*03b8*/ 	.word	0x000000ff
        /*03bc*/ 	.word	0x00000168
        /*03c0*/ 	.short	0x0100
        /*03c2*/ 	.byte	0x04
	.zero		1


	//   ....[46]....
        /*03c4*/ 	.word	0x00001920
        /*03c8*/ 	.word	0x000000ff
        /*03cc*/ 	.word	0x00000080
        /*03d0*/ 	.short	0x010a
        /*03d2*/ 	.byte	0x07
	.zero		1


	//   ....[47]....
        /*03d4*/ 	.word	0x00001c60
        /*03d8*/ 	.word	0x000000ff
        /*03dc*/ 	.word	0x00000080
        /*03e0*/ 	.short	0x010a
        /*03e2*/ 	.byte	0x21
	.zero		1


	//   ....[48]....
        /*03e4*/ 	.word	0x00001dd0
        /*03e8*/ 	.word	0x000000ff
        /*03ec*/ 	.word	0x00000080
        /*03f0*/ 	.short	0x010a
        /*03f2*/ 	.byte	0x08
	.zero		1


	//   ....[49]....
        /*03f4*/ 	.word	0x00001ff0
        /*03f8*/ 	.word	0x000000ff
        /*03fc*/ 	.word	0x00000138
        /*0400*/ 	.short	0x0101
        /*0402*/ 	.byte	0x1d
	.zero		1


	//   ....[50]....
        /*0404*/ 	.word	0x00002020
        /*0408*/ 	.word	0x000000ff
        /*040c*/ 	.word	0x00000080
        /*0410*/ 	.short	0x010a
        /*0412*/ 	.byte	0x04
	.zero		1


	//   ....[51]....
        /*0414*/ 	.word	0x00002170
        /*0418*/ 	.word	0x000000ff
        /*041c*/ 	.word	0x00000080
        /*0420*/ 	.short	0x010a
        /*0422*/ 	.byte	0x19
	.zero		1


	//   ....[52]....
        /*0424*/ 	.word	0x000022e0
        /*0428*/ 	.word	0x000000ff
        /*042c*/ 	.word	0x00000080
        /*0430*/ 	.short	0x010a
        /*0432*/ 	.byte	0x08
	.zero		1


	//   ....[53]....
        /*0434*/ 	.word	0x00002510
        /*0438*/ 	.word	0x000000ff
        /*043c*/ 	.word	0x00000140
        /*0440*/ 	.short	0x010a
        /*0442*/ 	.byte	0x1d
	.zero		1


	//   ....[54]....
        /*0444*/ 	.word	0x000025d0
        /*0448*/ 	.word	0x000000ff
        /*044c*/ 	.word	0x00000000
        /*0450*/ 	.short	0x0101
        /*0452*/ 	.byte	0x04
	.zero		1


	//   ....[55]....
        /*0454*/ 	.word	0x00002bc0
        /*0458*/ 	.word	0x000000ff
        /*045c*/ 	.word	0x00000000
        /*0460*/ 	.short	0x010a
        /*0462*/ 	.byte	0x04
	.zero		1


	//   ....[56]....
        /*0464*/ 	.word	0x00002c60
        /*0468*/ 	.word	0x000000ff
        /*046c*/ 	.word	0x00000000
        /*0470*/ 	.short	0x010a
        /*0472*/ 	.byte	0x05
	.zero		1


	//   ....[57]....
        /*0474*/ 	.word	0x00002d00
        /*0478*/ 	.word	0x000000ff
        /*047c*/ 	.word	0x00000000
        /*0480*/ 	.short	0x010a
        /*0482*/ 	.byte	0x05
	.zero		1


	//   ....[58]....
        /*0484*/ 	.word	0x00002da0
        /*0488*/ 	.word	0x000000ff
        /*048c*/ 	.word	0x00000000
        /*0490*/ 	.short	0x010a
        /*0492*/ 	.byte	0x05
	.zero		1


	//   ....[59]....
        /*0494*/ 	.word	0x00002e40
        /*0498*/ 	.word	0x000000ff
        /*049c*/ 	.word	0x00000000
        /*04a0*/ 	.short	0x010a
        /*04a2*/ 	.byte	0x05
	.zero		1


	//   ....[60]....
        /*04a4*/ 	.word	0x00002ee0
        /*04a8*/ 	.word	0x000000ff
        /*04ac*/ 	.word	0x00000000
        /*04b0*/ 	.short	0x010a
        /*04b2*/ 	.byte	0x05
	.zero		1


	//   ....[61]....
        /*04b4*/ 	.word	0x00002f80
        /*04b8*/ 	.word	0x000000ff
        /*04bc*/ 	.word	0x00000000
        /*04c0*/ 	.short	0x010a
        /*04c2*/ 	.byte	0x05
	.zero		1


	//   ....[62]....
        /*04c4*/ 	.word	0x00003020
        /*04c8*/ 	.word	0x000000ff
        /*04cc*/ 	.word	0x00000000
        /*04d0*/ 	.short	0x010a
        /*04d2*/ 	.byte	0x05
	.zero		1


	//   ....[63]....
        /*04d4*/ 	.word	0x000030c0
        /*04d8*/ 	.word	0x000000ff
        /*04dc*/ 	.word	0x00000000
        /*04e0*/ 	.short	0x010a
        /*04e2*/ 	.byte	0x05
	.zero		1


	//   ....[64]....
        /*04e4*/ 	.word	0x00003160
        /*04e8*/ 	.word	0x000000ff
        /*04ec*/ 	.word	0x00000000
        /*04f0*/ 	.short	0x010a
        /*04f2*/ 	.byte	0x05
	.zero		1


	//   ....[65]....
        /*04f4*/ 	.word	0x00003200
        /*04f8*/ 	.word	0x000000ff
        /*04fc*/ 	.word	0x00000000
        /*0500*/ 	.short	0x010a
        /*0502*/ 	.byte	0x05
	.zero		1


	//   ....[66]....
        /*0504*/ 	.word	0x000032a0
        /*0508*/ 	.word	0x000000ff
        /*050c*/ 	.word	0x00000000
        /*0510*/ 	.short	0x010a
        /*0512*/ 	.byte	0x05
	.zero		1


	//   ....[67]....
        /*0514*/ 	.word	0x00003340
        /*0518*/ 	.word	0x000000ff
        /*051c*/ 	.word	0x00000000
        /*0520*/ 	.short	0x010a
        /*0522*/ 	.byte	0x05
	.zero		1


	//   ....[68]....
        /*0524*/ 	.word	0x000033e0
        /*0528*/ 	.word	0x000000ff
        /*052c*/ 	.word	0x00000000
        /*0530*/ 	.short	0x010a
        /*0532*/ 	.byte	0x05
	.zero		1


	//   ....[69]....
        /*0534*/ 	.word	0x00003480
        /*0538*/ 	.word	0x000000ff
        /*053c*/ 	.word	0x00000000
        /*0540*/ 	.short	0x010a
        /*0542*/ 	.byte	0x05
	.zero		1


	//   ....[70]....
        /*0544*/ 	.word	0x00003530
        /*0548*/ 	.word	0x00000000
        /*054c*/ 	.word	0x00000000
        /*0550*/ 	.short	0x010a
        /*0552*/ 	.byte	0xff
	.zero		1


	//   ....[71]....
        /*0554*/ 	.word	0x00003680
        /*0558*/ 	.word	0x000000ff
        /*055c*/ 	.word	0x00000148
        /*0560*/ 	.short	0x010a
        /*0562*/ 	.byte	0x04
	.zero		1


	//   ....[72]....
        /*0564*/ 	.word	0x00003720
        /*0568*/ 	.word	0x000000ff
        /*056c*/ 	.word	0x00000140
        /*0570*/ 	.short	0x010a
        /*0572*/ 	.byte	0x04
	.zero		1


	//   ....[73]....
        /*0574*/ 	.word	0x000037c0
        /*0578*/ 	.word	0x000000ff
        /*057c*/ 	.word	0x00000000
        /*0580*/ 	.short	0x0101
        /*0582*/ 	.byte	0x05
	.zero		1


	//   ....[74]....
        /*0584*/ 	.word	0x00003800
        /*0588*/ 	.word	0x000000ff
        /*058c*/ 	.word	0x00000148
        /*0590*/ 	.short	0x0106
        /*0592*/ 	.byte	0x04
	.zero		1


	//   ....[75]....
        /*0594*/ 	.word	0x00003840
        /*0598*/ 	.word	0x00000000
        /*059c*/ 	.word	0x00000148
        /*05a0*/ 	.short	0x010a
        /*05a2*/ 	.byte	0xff
	.zero		1


	//   ....[76]....
        /*05a4*/ 	.word	0x00003d50
        /*05a8*/ 	.word	0x000000ff
        /*05ac*/ 	.word	0x00000140
        /*05b0*/ 	.short	0x010a
        /*05b2*/ 	.byte	0x13
	.zero		1


	//   ....[77]....
        /*05b4*/ 	.word	0x00003e00
        /*05b8*/ 	.word	0x000000ff
        /*05bc*/ 	.word	0x00000000
        /*05c0*/ 	.short	0x0101
        /*05c2*/ 	.byte	0x1d
	.zero		1


	//   ....[78]....
        /*05c4*/ 	.word	0x00003e10
        /*05c8*/ 	.word	0x000000ff
        /*05cc*/ 	.word	0x00000160
        /*05d0*/ 	.short	0x010a
        /*05d2*/ 	.byte	0x17
	.zero		1


	//   ....[79]....
        /*05d4*/ 	.word	0x00003e90
        /*05d8*/ 	.word	0x000000ff
        /*05dc*/ 	.word	0x00000000
        /*05e0*/ 	.short	0x010a
        /*05e2*/ 	.byte	0x04
	.zero		1


	//   ....[80]....
        /*05e4*/ 	.word	0x00003f30
        /*05e8*/ 	.word	0x000000ff
        /*05ec*/ 	.word	0x00000000
        /*05f0*/ 	.short	0x010a
        /*05f2*/ 	.byte	0x0f
	.zero		1


	//   ....[81]....
        /*05f4*/ 	.word	0x00004070
        /*05f8*/ 	.word	0x000000ff
        /*05fc*/ 	.word	0x00000000
        /*0600*/ 	.short	0x010a
        /*0602*/ 	.byte	0x04
	.zero		1


	//   ....[82]....
        /*0604*/ 	.word	0x000042a0
        /*0608*/ 	.word	0x000000ff
        /*060c*/ 	.word	0x00000000
        /*0610*/ 	.short	0x010a
        /*0612*/ 	.byte	0x04
	.zero		1


	//   ....[83]....
        /*0614*/ 	.word	0x00004330
        /*0618*/ 	.word	0x000000ff
        /*061c*/ 	.word	0x00000000
        /*0620*/ 	.short	0x010a
        /*0622*/ 	.byte	0x04
	.zero		1


	//   ....[84]....
        /*0624*/ 	.word	0x000049a0
        /*0628*/ 	.word	0x000000ff
        /*062c*/ 	.word	0x00000140
        /*0630*/ 	.short	0x010a
        /*0632*/ 	.byte	0x16
	.zero		1


	//   ....[85]....
        /*0634*/ 	.word	0x00004a30
        /*0638*/ 	.word	0x000000ff
        /*063c*/ 	.word	0x00000000
        /*0640*/ 	.short	0x0101
        /*0642*/ 	.byte	0x23
	.zero		1


	//   ....[86]....
        /*0644*/ 	.word	0x00004f40
        /*0648*/ 	.word	0x000000ff
        /*064c*/ 	.word	0x00000138
        /*0650*/ 	.short	0x010a
        /*0652*/ 	.byte	0x16
	.zero		1


	//   ....[87]....
        /*0654*/ 	.word	0x00005410
        /*0658*/ 	.word	0x000000ff
        /*065c*/ 	.word	0x00000118
        /*0660*/ 	.short	0x010a
        /*0662*/ 	.byte	0x04
	.zero		1


	//   ....[88]....
        /*0664*/ 	.word	0x000055f0
        /*0668*/ 	.word	0x000000ff
        /*066c*/ 	.word	0x00000100
        /*0670*/ 	.short	0x010b
        /*0672*/ 	.byte	0x04
	.zero		1


	//   ....[89]....
        /*0674*/ 	.word	0x00005600
        /*0678*/ 	.word	0x000000ff
        /*067c*/ 	.word	0x00000000
        /*0680*/ 	.short	0x0101
        /*0682*/ 	.byte	0x07
	.zero		1


	//   ....[90]....
        /*0684*/ 	.word	0x00005610
        /*0688*/ 	.word	0x000000ff
        /*068c*/ 	.word	0x00000118
        /*0690*/ 	.short	0x010a
        /*0692*/ 	.byte	0x05
	.zero		1


	//   ....[91]....
        /*0694*/ 	.word	0x00005820
        /*0698*/ 	.word	0x000000ff
        /*069c*/ 	.word	0x00000100
        /*06a0*/ 	.short	0x010b
        /*06a2*/ 	.byte	0x05
	.zero		1


	//   ....[92]....
        /*06a4*/ 	.word	0x00005830
        /*06a8*/ 	.word	0x000000ff
        /*06ac*/ 	.word	0x00000000
        /*06b0*/ 	.short	0x0101
        /*06b2*/ 	.byte	0x04
	.zero		1


	//   ....[93]....
        /*06b4*/ 	.word	0x00005880
        /*06b8*/ 	.word	0x000000ff
        /*06bc*/ 	.word	0x00000000
        /*06c0*/ 	.short	0x010a
        /*06c2*/ 	.byte	0x04
	.zero		1


	//   ....[94]....
        /*06c4*/ 	.word	0x00005940
        /*06c8*/ 	.word	0x00000002
        /*06cc*/ 	.word	0x00000000
        /*06d0*/ 	.short	0x010a
        /*06d2*/ 	.byte	0xff
	.zero		1


	//   ....[95]....
        /*06d4*/ 	.word	0x000059c0
        /*06d8*/ 	.word	0x00000000
        /*06dc*/ 	.word	0x00000000
        /*06e0*/ 	.short	0x010a
        /*06e2*/ 	.byte	0xff
	.zero		1


	//   ....[96]....
        /*06e4*/ 	.word	0x00005d80
        /*06e8*/ 	.word	0x000000ff
        /*06ec*/ 	.word	0x00000140
        /*06f0*/ 	.short	0x010a
        /*06f2*/ 	.byte	0x32
	.zero		1


	//   ....[97]....
        /*06f4*/ 	.word	0x00005e50
        /*06f8*/ 	.word	0x000000ff
        /*06fc*/ 	.word	0x00000000
        /*0700*/ 	.short	0x0101
        /*0702*/ 	.byte	0x04
	.zero		1


	//   ....[98]....
        /*0704*/ 	.word	0x00006e30
        /*0708*/ 	.word	0x00000000
        /*070c*/ 	.word	0x00000100
        /*0710*/ 	.short	0x010a
        /*0712*/ 	.byte	0xff
	.zero		1


	//   ....[99]....
        /*0714*/ 	.word	0x00006e40
        /*0718*/ 	.word	0x0000006a
        /*071c*/ 	.word	0x00000150
        /*0720*/ 	.short	0x010a
        /*0722*/ 	.byte	0xff
	.zero		1


	//   ....[100]....
        /*0724*/ 	.word	0x00006f40
        /*0728*/ 	.word	0x00000000
        /*072c*/ 	.word	0x00000100
        /*0730*/ 	.short	0x010a
        /*0732*/ 	.byte	0xff
	.zero		1


	//   ....[101]....
        /*0734*/ 	.word	0x00007050
        /*0738*/ 	.word	0x0000006a
        /*073c*/ 	.word	0x00000150
        /*0740*/ 	.short	0x010a
        /*0742*/ 	.byte	0xff
	.zero		1


	//   ....[102]....
        /*0744*/ 	.word	0x00007b90
        /*0748*/ 	.word	0x00000000
        /*074c*/ 	.word	0x00000000
        /*0750*/ 	.short	0x0101
        /*0752*/ 	.byte	0xff
	.zero		1


	//   ....[103]....
        /*0754*/ 	.word	0x00007be0
        /*0758*/ 	.word	0x00000003
        /*075c*/ 	.word	0x00000100
        /*0760*/ 	.short	0x010a
        /*0762*/ 	.byte	0xff
	.zero		1


	//   ....[104]....
        /*0764*/ 	.word	0x00007cb0
        /*0768*/ 	.word	0x00000003
        /*076c*/ 	.word	0x00000100
        /*0770*/ 	.short	0x010a
        /*0772*/ 	.byte	0xff
	.zero		1


	//   ....[105]....
        /*0774*/ 	.word	0x000080f0
        /*0778*/ 	.word	0x000000ff
        /*077c*/ 	.word	0x00000000
        /*0780*/ 	.short	0x0101
        /*0782*/ 	.byte	0x05
	.zero		1


	//   ....[106]....
        /*0784*/ 	.word	0x00008950
        /*0788*/ 	.word	0x00000002
        /*078c*/ 	.word	0x00000000
        /*0790*/ 	.short	0x0101
        /*0792*/ 	.byte	0xff
	.zero		1


	//   ....[107]....
        /*0794*/ 	.word	0x00008bf0
        /*0798*/ 	.word	0x000000ff
        /*079c*/ 	.word	0x00000000
        /*07a0*/ 	.short	0x0101
        /*07a2*/ 	.byte	0x04
	.zero		1


	//   ....[108]....
        /*07a4*/ 	.word	0x00008c20
        /*07a8*/ 	.word	0x00000000
        /*07ac*/ 	.word	0x00000080
        /*07b0*/ 	.short	0x010a
        /*07b2*/ 	.byte	0xff
	.zero		1


	//   ....[109]....
        /*07b4*/ 	.word	0x00008c80
        /*07b8*/ 	.word	0x00000000
        /*07bc*/ 	.word	0x00000080
        /*07c0*/ 	.short	0x010a
        /*07c2*/ 	.byte	0xff
	.zero		1


	//   ....[110]....
        /*07c4*/ 	.word	0x00008ce0
        /*07c8*/ 	.word	0x00000000
        /*07cc*/ 	.word	0x00000140
        /*07d0*/ 	.short	0x010a
        /*07d2*/ 	.byte	0xff
	.zero		1


	//   ....[111]....
        /*07d4*/ 	.word	0x00008d40
        /*07d8*/ 	.word	0x00000000
        /*07dc*/ 	.word	0x00000000
        /*07e0*/ 	.short	0x010a
        /*07e2*/ 	.byte	0xff
	.zero		1


	//   ....[112]....
        /*07e4*/ 	.word	0x00008da0
        /*07e8*/ 	.word	0x00000000
        /*07ec*/ 	.word	0x00000000
        /*07f0*/ 	.short	0x010a
        /*07f2*/ 	.byte	0xff
	.zero		1


	//   ....[113]....
        /*07f4*/ 	.word	0x00008e00
        /*07f8*/ 	.word	0x00000000
        /*07fc*/ 	.word	0x00000000
        /*0800*/ 	.short	0x010a
        /*0802*/ 	.byte	0xff
	.zero		1


	//   ....[114]....
        /*0804*/ 	.word	0x00008e60
        /*0808*/ 	.word	0x00000000
        /*080c*/ 	.word	0x00000000
        /*0810*/ 	.short	0x010a
        /*0812*/ 	.byte	0xff
	.zero		1


	//   ....[115]....
        /*0814*/ 	.word	0x00008ec0
        /*0818*/ 	.word	0x00000000
        /*081c*/ 	.word	0x00000000
        /*0820*/ 	.short	0x010a
        /*0822*/ 	.byte	0xff
	.zero		1


	//   ....[116]....
        /*0824*/ 	.word	0x00008f20
        /*0828*/ 	.word	0x00000000
        /*082c*/ 	.word	0x00000000
        /*0830*/ 	.short	0x010a
        /*0832*/ 	.byte	0xff
	.zero		1


	//   ....[117]....
        /*0834*/ 	.word	0x00008f80
        /*0838*/ 	.word	0x00000000
        /*083c*/ 	.word	0x00000000
        /*0840*/ 	.short	0x010a
        /*0842*/ 	.byte	0xff
	.zero		1


	//   ....[118]....
        /*0844*/ 	.word	0x00008fe0
        /*0848*/ 	.word	0x00000000
        /*084c*/ 	.word	0x00000000
        /*0850*/ 	.short	0x010a
        /*0852*/ 	.byte	0xff
	.zero		1


	//   ....[119]....
        /*0854*/ 	.word	0x00009040
        /*0858*/ 	.word	0x00000000
        /*085c*/ 	.word	0x00000000
        /*0860*/ 	.short	0x010a
        /*0862*/ 	.byte	0xff
	.zero		1


	//   ....[120]....
        /*0864*/ 	.word	0x000090a0
        /*0868*/ 	.word	0x00000000
        /*086c*/ 	.word	0x00000000
        /*0870*/ 	.short	0x010a
        /*0872*/ 	.byte	0xff
	.zero		1


	//   ....[121]....
        /*0874*/ 	.word	0x00009100
        /*0878*/ 	.word	0x00000000
        /*087c*/ 	.word	0x00000000
        /*0880*/ 	.short	0x010a
        /*0882*/ 	.byte	0xff
	.zero		1


	//   ....[122]....
        /*0884*/ 	.word	0x00009160
        /*0888*/ 	.word	0x00000000
        /*088c*/ 	.word	0x00000000
        /*0890*/ 	.short	0x010a
        /*0892*/ 	.byte	0xff
	.zero		1


	//   ....[123]....
        /*0894*/ 	.word	0x000091c0
        /*0898*/ 	.word	0x00000000
        /*089c*/ 	.word	0x00000000
        /*08a0*/ 	.short	0x010a
        /*08a2*/ 	.byte	0xff
	.zero		1


	//   ....[124]....
        /*08a4*/ 	.word	0x00009220
        /*08a8*/ 	.word	0x00000000
        /*08ac*/ 	.word	0x00000000
        /*08b0*/ 	.short	0x010a
        /*08b2*/ 	.byte	0xff
	.zero		1


	//   ....[125]....
        /*08b4*/ 	.word	0x00009280
        /*08b8*/ 	.word	0x00000000
        /*08bc*/ 	.word	0x00000000
        /*08c0*/ 	.short	0x010a
        /*08c2*/ 	.byte	0xff
	.zero		1


	//   ....[126]....
        /*08c4*/ 	.word	0x000092e0
        /*08c8*/ 	.word	0x00000004
        /*08cc*/ 	.word	0x00000148
        /*08d0*/ 	.short	0x010a
        /*08d2*/ 	.byte	0xff
	.zero		1


	//   ....[127]....
        /*08d4*/ 	.word	0x00009340
        /*08d8*/ 	.word	0x00000004
        /*08dc*/ 	.word	0x00000140
        /*08e0*/ 	.short	0x010a
        /*08e2*/ 	.byte	0xff
	.zero		1


	//   ....[128]....
        /*08e4*/ 	.word	0x000093a0
        /*08e8*/ 	.word	0x00000000
        /*08ec*/ 	.word	0x00000140
        /*08f0*/ 	.short	0x010a
        /*08f2*/ 	.byte	0xff
	.zero		1


	//   ....[129]....
        /*08f4*/ 	.word	0x00009400
        /*08f8*/ 	.word	0x00000000
        /*08fc*/ 	.word	0x00000160
        /*0900*/ 	.short	0x010a
        /*0902*/ 	.byte	0xff
	.zero		1


	//   ....[130]....
        /*0904*/ 	.word	0x00009460
        /*0908*/ 	.word	0x00000000
        /*090c*/ 	.word	0x00000000
        /*0910*/ 	.short	0x010a
        /*0912*/ 	.byte	0xff
	.zero		1


	//   ....[131]....
        /*0914*/ 	.word	0x000094c0
        /*0918*/ 	.word	0x00000000
        /*091c*/ 	.word	0x00000000
        /*0920*/ 	.short	0x010a
        /*0922*/ 	.byte	0xff
	.zero		1


	//   ....[132]....
        /*0924*/ 	.word	0x00009520
        /*0928*/ 	.word	0x00000000
        /*092c*/ 	.word	0x00000000
        /*0930*/ 	.short	0x010a
        /*0932*/ 	.byte	0xff
	.zero		1


	//   ....[133]....
        /*0934*/ 	.word	0x00009580
        /*0938*/ 	.word	0x00000000
        /*093c*/ 	.word	0x00000140
        /*0940*/ 	.short	0x010a
        /*0942*/ 	.byte	0xff
	.zero		1


	//   ....[134]....
        /*0944*/ 	.word	0x000095e0
        /*0948*/ 	.word	0x00000009
        /*094c*/ 	.word	0x00000138
        /*0950*/ 	.short	0x010a
        /*0952*/ 	.byte	0xff
	.zero		1


	//   ....[135]....
        /*0954*/ 	.word	0x00009640
        /*0958*/ 	.word	0x00000000
        /*095c*/ 	.word	0x00000118
        /*0960*/ 	.short	0x010a
        /*0962*/ 	.byte	0xff
	.zero		1


	//   ....[136]....
        /*0964*/ 	.word	0x000096a0
        /*0968*/ 	.word	0x00000000
        /*096c*/ 	.word	0x00000118
        /*0970*/ 	.short	0x010a
        /*0972*/ 	.byte	0xff
	.zero		1


	//   ....[137]....
        /*0974*/ 	.word	0x00009700
        /*0978*/ 	.word	0x00000000
        /*097c*/ 	.word	0x00000000
        /*0980*/ 	.short	0x010a
        /*0982*/ 	.byte	0xff
	.zero		1


	//   ....[138]....
        /*0984*/ 	.word	0x00009750
        /*0988*/ 	.word	0x00000002
        /*098c*/ 	.word	0x00000000
        /*0990*/ 	.short	0x010a
        /*0992*/ 	.byte	0xff
	.zero		1


	//   ....[139]....
        /*0994*/ 	.word	0x000097b0
        /*0998*/ 	.word	0x00000000
        /*099c*/ 	.word	0x00000140
        /*09a0*/ 	.short	0x010a
        /*09a2*/ 	.byte	0xff
	.zero		1


	//   ....[140]....
        /*09a4*/ 	.word	0x00009800
        /*09a8*/ 	.word	0x00000000
        /*09ac*/ 	.word	0x00000100
        /*09b0*/ 	.short	0x010a
        /*09b2*/ 	.byte	0xff
	.zero		1


	//   ....[141]....
        /*09b4*/ 	.word	0x00009850
        /*09b8*/ 	.word	0x0000006a
        /*09bc*/ 	.word	0x00000150
        /*09c0*/ 	.short	0x010a
        /*09c2*/ 	.byte	0xff
	.zero		1


	//   ....[142]....
        /*09c4*/ 	.word	0x000098a0
        /*09c8*/ 	.word	0x00000003
        /*09cc*/ 	.word	0x00000100
        /*09d0*/ 	.short	0x010a
        /*09d2*/ 	.byte	0xff
	.zero		1


	//----- nvinfo : EIATTR_NUM_MBARRIERS
	.align		4
.L_47:
        /*09d4*/ 	.byte	0x03, 0x38
        /*09d6*/ 	.short	0x002e


	//----- nvinfo : EIATTR_EXIT_INSTR_OFFSETS
	.align		4
        /*09d8*/ 	.byte	0x04, 0x1c
        /*09da*/ 	.short	(.L_49 - .L_48)


	//   ....[0]....
.L_48:
        /*09dc*/ 	.word	0x00003560


	//   ....[1]....
        /*09e0*/ 	.word	0x00003810


	//   ....[2]....
        /*09e4*/ 	.word	0x00003870


	//   ....[3]....
        /*09e8*/ 	.word	0x000045a0


	//   ....[4]....
        /*09ec*/ 	.word	0x000059f0


	//   ....[5]....
        /*09f0*/ 	.word	0x00005a30


	//   ....[6]....
        /*09f4*/ 	.word	0x00008ad0


	//   ....[7]....
        /*09f8*/ 	.word	0x00008b50


	//   ....[8]....
        /*09fc*/ 	.word	0x00008b80


	//   ....[9]....
        /*0a00*/ 	.word	0x00008c00


	//----- nvinfo : EIATTR_MAX_THREADS
	.align		4
.L_49:
        /*0a04*/ 	.byte	0x04, 0x05
        /*0a06*/ 	.short	(.L_51 - .L_50)
.L_50:
        /*0a08*/ 	.word	0x00000100
        /*0a0c*/ 	.word	0x00000001
        /*0a10*/ 	.word	0x00000001


	//----- nvinfo : EIATTR_CRS_STACK_SIZE
	.align		4
.L_51:
        /*0a14*/ 	.byte	0x04, 0x1e
        /*0a16*/ 	.short	(.L_53 - .L_52)
.L_52:
        /*0a18*/ 	.word	0x00000000


	//----- nvinfo : EIATTR_CBANK_PARAM_SIZE
	.align		4
.L_53:
        /*0a1c*/ 	.byte	0x03, 0x19
        /*0a1e*/ 	.short	0x0800


	//----- nvinfo : EIATTR_PARAM_CBANK
	.align		4
        /*0a20*/ 	.byte	0x04, 0x0a
        /*0a22*/ 	.short	(.L_55 - .L_54)
	.align		4
.L_54:
        /*0a24*/ 	.word	index@(.nv.constant0._ZN7cutlass13device_kernelINS_4conv6kernel13ConvUniversalINS1_16ConvProblemShapeILNS1_8OperatorE2ELi2EEENS1_10collective14CollectiveConvINS1_47MainloopSm100TmaUmmaWarpSpecializedImplicitGemmILS5_2ELi16ELi2ELi1ELi2EN4cute5tupleIJNSA_1CILi1EEESD_SD_EEEEENSB_IJNSC_ILi128EEENSB_IJNSC_ILi64EEEEEENSB_IJNSC_ILi32EEEEEEEEENS_6half_tESM_NSA_8TiledMMAINSA_8MMA_AtomIJNSA_20SM100_MMA_F16BF16_SSISM_SM_fLi128ELi64ELNSA_4UMMA5MajorE1ELSR_1ELNSQ_7ScaleInE0ELSS_0EEEEEENSA_6LayoutISE_NSB_IJNSC_ILi0EEESW_SW_EEEEENSB_IJNSA_10UnderscoreESZ_SZ_EEEEENS7_6detail27Sm100ImplicitGemmTileTraitsINSA_13SM90_TMA_LOADENSA_14ComposedLayoutINSA_7SwizzleILi3ELi4ELi3EEENSA_18smem_ptr_flag_bitsILi16EEENSV_INSB_IJSH_NSC_ILi8EEEEEENSB_IJSD_SH_EEEEEEEvEENS13_INSA_20SM90_TMA_LOAD_IM2COLES1E_vEEEENS_8epilogue10collective18CollectiveEpilogueINS1J_23Sm100TmaWarpSpecializedILi3ELi2ELi32ELb1ELb0EEEJSL_NSB_IJNSV_ISG_SD_EENSV_ISJ_SD_EEEEESM_NSB_IJlNSB_IJSD_llEEESW_EEESM_S1S_NS1J_6fusion15FusionCallbacksIS1N_NS1T_17LinearCombinationISM_fSM_fLNS_15FloatRoundStyleE2EEESL_S1Q_JEEENSA_5SM1004TMEM4LOAD26SM100_TMEM_LOAD_32dp32b32xES14_NS15_INS16_ILi2ELi4ELi3EEES19_NSV_INSB_IJS1A_SJ_EEENSB_IJSJ_SD_EEEEEEENSA_39AutoVectorizingCopyWithAssumedAlignmentILi128EEENSA_14SM90_TMA_STOREES27_S29_S29_EEEvvEEEEvNT_6ParamsE)
        /*0a28*/ 	.short	0x0380
        /*0a2a*/ 	.short	0x0800


	//----- nvinfo : EIATTR_SW_WAR
	.align		4
.L_55:
        /*0a2c*/ 	.byte	0x04, 0x36
        /*0a2e*/ 	.short	(.L_57 - .L_56)
.L_56:
        /*0a30*/ 	.word	0x00000008
.L_57:


//--------------------- .nv.callgraph             --------------------------
	.section	.nv.callgraph,"",@"SHT_CUDA_CALLGRAPH"
	.align	4
	.sectionentsize	8
	.align		4
        /*0000*/ 	.word	0x00000000
	.align		4
        /*0004*/ 	.word	0xffffffff
	.align		4
        /*0008*/ 	.word	index@(_ZN7cutlass13device_kernelINS_4conv6kernel13ConvUniversalINS1_16ConvProblemShapeILNS1_8OperatorE2ELi2EEENS1_10collective14CollectiveConvINS1_47MainloopSm100TmaUmmaWarpSpecializedImplicitGemmILS5_2ELi16ELi2ELi1ELi2EN4cute5tupleIJNSA_1CILi1EEESD_SD_EEEEENSB_IJNSC_ILi128EEENSB_IJNSC_ILi64EEEEEENSB_IJNSC_ILi32EEEEEEEEENS_6half_tESM_NSA_8TiledMMAINSA_8MMA_AtomIJNSA_20SM100_MMA_F16BF16_SSISM_SM_fLi128ELi64ELNSA_4UMMA5MajorE1ELSR_1ELNSQ_7ScaleInE0ELSS_0EEEEEENSA_6LayoutISE_NSB_IJNSC_ILi0EEESW_SW_EEEEENSB_IJNSA_10UnderscoreESZ_SZ_EEEEENS7_6detail27Sm100ImplicitGemmTileTraitsINSA_13SM90_TMA_LOADENSA_14ComposedLayoutINSA_7SwizzleILi3ELi4ELi3EEENSA_18smem_ptr_flag_bitsILi16EEENSV_INSB_IJSH_NSC_ILi8EEEEEENSB_IJSD_SH_EEEEEEEvEENS13_INSA_20SM90_TMA_LOAD_IM2COLES1E_vEEEENS_8epilogue10collective18CollectiveEpilogueINS1J_23Sm100TmaWarpSpecializedILi3ELi2ELi32ELb1ELb0EEEJSL_NSB_IJNSV_ISG_SD_EENSV_ISJ_SD_EEEEESM_NSB_IJlNSB_IJSD_llEEESW_EEESM_S1S_NS1J_6fusion15FusionCallbacksIS1N_NS1T_17LinearCombinationISM_fSM_fLNS_15FloatRoundStyleE2EEESL_S1Q_JEEENSA_5SM1004TMEM4LOAD26SM100_TMEM_LOAD_32dp32b32xES14_NS15_INS16_ILi2ELi4ELi3EEES19_NSV_INSB_IJS1A_SJ_EEENSB_IJSJ_SD_EEEEEEENSA_39AutoVectorizingCopyWithAssumedAlignmentILi128EEENSA_14SM90_TMA_STOREES27_S29_S29_EEEvvEEEEvNT_6ParamsE)
	.align		4
        /*000c*/ 	.word	index@(__assertfail)
	.align		4
        /*0010*/ 	.word	0x00000000
	.align		4
        /*0014*/ 	.word	0xfffffffe
	.align		4
        /*0018*/ 	.word	0x00000000
	.align		4
        /*001c*/ 	.word	0xfffffffd
	.align		4
        /*0020*/ 	.word	0x00000000
	.align		4
        /*0024*/ 	.word	0xfffffffc


//--------------------- .nv.constant4             --------------------------
	.section	.nv.constant4,"a",@progbits
	.align	8
	.align		8
.nv.constant4:
        /*0000*/ 	.dword	__assertfail
	.align		8
        /*0008*/ 	.dword	__unnamed_1
	.align		8
        /*0010*/ 	.dword	__unnamed_2
	.align		8
        /*0018*/ 	.dword	_ZN39_INTERNAL_b5d9a81f_4_k_cu_15f84c3a_30354cuda3std3__45__cpo5beginE
	.align		8
        /*0020*/ 	.dword	_ZN39_INTERNAL_b5d9a81f_4_k_cu_15f84c3a_30354cuda3std3__45__cpo3endE
	.align		8
        /*0028*/ 	.dword	_ZN39_INTERNAL_b5d9a81f_4_k_cu_15f84c3a_30354cuda3std3__45__cpo6cbeginE
	.align		8
        /*0030*/ 	.dword	_ZN39_INTERNAL_b5d9a81f_4_k_cu_15f84c3a_30354cuda3std3__45__cpo4cendE
	.align		8
        /*0038*/ 	.dword	_ZN39_INTERNAL_b5d9a81f_4_k_cu_15f84c3a_30354cuda3std3__441_GLOBAL__N__b5d9a81f_4_k_cu_15f84c3a_30356ignoreE
	.align		8
        /*0040*/ 	.dword	_ZN39_INTERNAL_b5d9a81f_4_k_cu_15f84c3a_30354cuda3std3__419piecewise_constructE
	.align		8
        /*0048*/ 	.dword	_ZN39_INTERNAL_b5d9a81f_4_k_cu_15f84c3a_30354cuda3std3__48in_placeE
	.align		8
        /*0050*/ 	.dword	_ZN39_INTERNAL_b5d9a81f_4_k_cu_15f84c3a_30354cuda3std6ranges3__45__cpo4swapE
	.align		8
        /*0058*/ 	.dword	_ZN39_INTERNAL_b5d9a81f_4_k_cu_15f84c3a_30354cuda3std6ranges3__45__cpo9iter_moveE
	.align		8
        /*0060*/ 	.dword	_ZN39_INTERNAL_b5d9a81f_4_k_cu_15f84c3a_30354cute7productE
	.align		8
        /*0068*/ 	.dword	_ZN39_INTERNAL_b5d9a81f_4_k_cu_15f84c3a_30354cute1_E
	.align		8
        /*0070*/ 	.dword	$str$27
	.align		8
        /*0078*/ 	.dword	$str$28
	.align		8
        /*0080*/ 	.dword	$str$29
	.align		8
        /*0088*/ 	.dword	$str$30


//--------------------- .text._ZN7cutlass13device_kernelINS_4conv6kernel13ConvUniversalINS1_16ConvProblemShapeILNS1_8OperatorE2ELi2EEENS1_10collective14CollectiveConvINS1_47MainloopSm100TmaUmmaWarpSpecializedImplicitGemmILS5_2ELi16ELi2ELi1ELi2EN4cute5tupleIJNSA_1CILi1EEESD_SD_EEEEENSB_IJNSC_ILi128EEENSB_IJNSC_ILi64EEEEEENSB_IJNSC_ILi32EEEEEEEEENS_6half_tESM_NSA_8TiledMMAINSA_8MMA_AtomIJNSA_20SM100_MMA_F16BF16_SSISM_SM_fLi128ELi64ELNSA_4UMMA5MajorE1ELSR_1ELNSQ_7ScaleInE0ELSS_0EEEEEENSA_6LayoutISE_NSB_IJNSC_ILi0EEESW_SW_EEEEENSB_IJNSA_10UnderscoreESZ_SZ_EEEEENS7_6detail27Sm100ImplicitGemmTileTraitsINSA_13SM90_TMA_LOADENSA_14ComposedLayoutINSA_7SwizzleILi3ELi4ELi3EEENSA_18smem_ptr_flag_bitsILi16EEENSV_INSB_IJSH_NSC_ILi8EEEEEENSB_IJSD_SH_EEEEEEEvEENS13_INSA_20SM90_TMA_LOAD_IM2COLES1E_vEEEENS_8epilogue10collective18CollectiveEpilogueINS1J_23Sm100TmaWarpSpecializedILi3ELi2ELi32ELb1ELb0EEEJSL_NSB_IJNSV_ISG_SD_EENSV_ISJ_SD_EEEEESM_NSB_IJlNSB_IJSD_llEEESW_EEESM_S1S_NS1J_6fusion15FusionCallbacksIS1N_NS1T_17LinearCombinationISM_fSM_fLNS_15FloatRoundStyleE2EEESL_S1Q_JEEENSA_5SM1004TMEM4LOAD26SM100_TMEM_LOAD_32dp32b32xES14_NS15_INS16_ILi2ELi4ELi3EEES19_NSV_INSB_IJS1A_SJ_EEENSB_IJSJ_SD_EEEEEEENSA_39AutoVectorizingCopyWithAssumedAlignmentILi128EEENSA_14SM90_TMA_STOREES27_S29_S29_EEEvvEEEEvNT_6ParamsE --------------------------
	.section	.text._ZN7cutlass13device_kernelINS_4conv6kernel13ConvUniversalINS1_16ConvProblemShapeILNS1_8OperatorE2ELi2EEENS1_10collective14CollectiveConvINS1_47MainloopSm100TmaUmmaWarpSpecializedImplicitGemmILS5_2ELi16ELi2ELi1ELi2EN4cute5tupleIJNSA_1CILi1EEESD_SD_EEEEENSB_IJNSC_ILi128EEENSB_IJNSC_ILi64EEEEEENSB_IJNSC_ILi32EEEEEEEEENS_6half_tESM_NSA_8TiledMMAINSA_8MMA_AtomIJNSA_20SM100_MMA_F16BF16_SSISM_SM_fLi128ELi64ELNSA_4UMMA5MajorE1ELSR_1ELNSQ_7ScaleInE0ELSS_0EEEEEENSA_6LayoutISE_NSB_IJNSC_ILi0EEESW_SW_EEEEENSB_IJNSA_10UnderscoreESZ_SZ_EEEEENS7_6detail27Sm100ImplicitGemmTileTraitsINSA_13SM90_TMA_LOADENSA_14ComposedLayoutINSA_7SwizzleILi3ELi4ELi3EEENSA_18smem_ptr_flag_bitsILi16EEENSV_INSB_IJSH_NSC_ILi8EEEEEENSB_IJSD_SH_EEEEEEEvEENS13_INSA_20SM90_TMA_LOAD_IM2COLES1E_vEEEENS_8epilogue10collective18CollectiveEpilogueINS1J_23Sm100TmaWarpSpecializedILi3ELi2ELi32ELb1ELb0EEEJSL_NSB_IJNSV_ISG_SD_EENSV_ISJ_SD_EEEEESM_NSB_IJlNSB_IJSD_llEEESW_EEESM_S1S_NS1J_6fusion15FusionCallbacksIS1N_NS1T_17LinearCombinationISM_fSM_fLNS_15FloatRoundStyleE2EEESL_S1Q_JEEENSA_5SM1004TMEM4LOAD26SM100_TMEM_LOAD_32dp32b32xES14_NS15_INS16_ILi2ELi4ELi3EEES19_NSV_INSB_IJS1A_SJ_EEENSB_IJSJ_SD_EEEEEEENSA_39AutoVectorizingCopyWithAssumedAlignmentILi128EEENSA_14SM90_TMA_STOREES27_S29_S29_EEEvvEEEEvNT_6ParamsE,"ax",@progbits
	.align	128
.text._ZN7cutlass13device_kernelINS_4conv6kernel13ConvUniversalINS1_16ConvProblemShapeILNS1_8OperatorE2ELi2EEENS1_10collective14CollectiveConvINS1_47MainloopSm100TmaUmmaWarpSpecializedImplicitGemmILS5_2ELi16ELi2ELi1ELi2EN4cute5tupleIJNSA_1CILi1EEESD_SD_EEEEENSB_IJNSC_ILi128EEENSB_IJNSC_ILi64EEEEEENSB_IJNSC_ILi32EEEEEEEEENS_6half_tESM_NSA_8TiledMMAINSA_8MMA_AtomIJNSA_20SM100_MMA_F16BF16_SSISM_SM_fLi128ELi64ELNSA_4UMMA5MajorE1ELSR_1ELNSQ_7ScaleInE0ELSS_0EEEEEENSA_6LayoutISE_NSB_IJNSC_ILi0EEESW_SW_EEEEENSB_IJNSA_10UnderscoreESZ_SZ_EEEEENS7_6detail27Sm100ImplicitGemmTileTraitsINSA_13SM90_TMA_LOADENSA_14ComposedLayoutINSA_7SwizzleILi3ELi4ELi3EEENSA_18smem_ptr_flag_bitsILi16EEENSV_INSB_IJSH_NSC_ILi8EEEEEENSB_IJSD_SH_EEEEEEEvEENS13_INSA_20SM90_TMA_LOAD_IM2COLES1E_vEEEENS_8epilogue10collective18CollectiveEpilogueINS1J_23Sm100TmaWarpSpecializedILi3ELi2ELi32ELb1ELb0EEEJSL_NSB_IJNSV_ISG_SD_EENSV_ISJ_SD_EEEEESM_NSB_IJlNSB_IJSD_llEEESW_EEESM_S1S_NS1J_6fusion15FusionCallbacksIS1N_NS1T_17LinearCombinationISM_fSM_fLNS_15FloatRoundStyleE2EEESL_S1Q_JEEENSA_5SM1004TMEM4LOAD26SM100_TMEM_LOAD_32dp32b32xES14_NS15_INS16_ILi2ELi4ELi3EEES19_NSV_INSB_IJS1A_SJ_EEENSB_IJSJ_SD_EEEEEEENSA_39AutoVectorizingCopyWithAssumedAlignmentILi128EEENSA_14SM90_TMA_STOREES27_S29_S29_EEEvvEEEEvNT_6ParamsE:
        .type           _ZN7cutlass13device_kernelINS_4conv6kernel13ConvUniversalINS1_16ConvProblemShapeILNS1_8OperatorE2ELi2EEENS1_10collective14CollectiveConvINS1_47MainloopSm100TmaUmmaWarpSpecializedImplicitGemmILS5_2ELi16ELi2ELi1ELi2EN4cute5tupleIJNSA_1CILi1EEESD_SD_EEEEENSB_IJNSC_ILi128EEENSB_IJNSC_ILi64EEEEEENSB_IJNSC_ILi32EEEEEEEEENS_6half_tESM_NSA_8TiledMMAINSA_8MMA_AtomIJNSA_20SM100_MMA_F16BF16_SSISM_SM_fLi128ELi64ELNSA_4UMMA5MajorE1ELSR_1ELNSQ_7ScaleInE0ELSS_0EEEEEENSA_6LayoutISE_NSB_IJNSC_ILi0EEESW_SW_EEEEENSB_IJNSA_10UnderscoreESZ_SZ_EEEEENS7_6detail27Sm100ImplicitGemmTileTraitsINSA_13SM90_TMA_LOADENSA_14ComposedLayoutINSA_7SwizzleILi3ELi4ELi3EEENSA_18smem_ptr_flag_bitsILi16EEENSV_INSB_IJSH_NSC_ILi8EEEEEENSB_IJSD_SH_EEEEEEEvEENS13_INSA_20SM90_TMA_LOAD_IM2COLES1E_vEEEENS_8epilogue10collective18CollectiveEpilogueINS1J_23Sm100TmaWarpSpecializedILi3ELi2ELi32ELb1ELb0EEEJSL_NSB_IJNSV_ISG_SD_EENSV_ISJ_SD_EEEEESM_NSB_IJlNSB_IJSD_llEEESW_EEESM_S1S_NS1J_6fusion15FusionCallbacksIS1N_NS1T_17LinearCombinationISM_fSM_fLNS_15FloatRoundStyleE2EEESL_S1Q_JEEENSA_5SM1004TMEM4LOAD26SM100_TMEM_LOAD_32dp32b32xES14_NS15_INS16_ILi2ELi4ELi3EEES19_NSV_INSB_IJS1A_SJ_EEENSB_IJSJ_SD_EEEEEEENSA_39AutoVectorizingCopyWithAssumedAlignmentILi128EEENSA_14SM90_TMA_STOREES27_S29_S29_EEEvvEEEEvNT_6ParamsE,@function
        .size           _ZN7cutlass13device_kernelINS_4conv6kernel13ConvUniversalINS1_16ConvProblemShapeILNS1_8OperatorE2ELi2EEENS1_10collective14CollectiveConvINS1_47MainloopSm100TmaUmmaWarpSpecializedImplicitGemmILS5_2ELi16ELi2ELi1ELi2EN4cute5tupleIJNSA_1CILi1EEESD_SD_EEEEENSB_IJNSC_ILi128EEENSB_IJNSC_ILi64EEEEEENSB_IJNSC_ILi32EEEEEEEEENS_6half_tESM_NSA_8TiledMMAINSA_8MMA_AtomIJNSA_20SM100_MMA_F16BF16_SSISM_SM_fLi128ELi64ELNSA_4UMMA5MajorE1ELSR_1ELNSQ_7ScaleInE0ELSS_0EEEEEENSA_6LayoutISE_NSB_IJNSC_ILi0EEESW_SW_EEEEENSB_IJNSA_10UnderscoreESZ_SZ_EEEEENS7_6detail27Sm100ImplicitGemmTileTraitsINSA_13SM90_TMA_LOADENSA_14ComposedLayoutINSA_7SwizzleILi3ELi4ELi3EEENSA_18smem_ptr_flag_bitsILi16EEENSV_INSB_IJSH_NSC_ILi8EEEEEENSB_IJSD_SH_EEEEEEEvEENS13_INSA_20SM90_TMA_LOAD_IM2COLES1E_vEEEENS_8epilogue10collective18CollectiveEpilogueINS1J_23Sm100TmaWarpSpecializedILi3ELi2ELi32ELb1ELb0EEEJSL_NSB_IJNSV_ISG_SD_EENSV_ISJ_SD_EEEEESM_NSB_IJlNSB_IJSD_llEEESW_EEESM_S1S_NS1J_6fusion15FusionCallbacksIS1N_NS1T_17LinearCombinationISM_fSM_fLNS_15FloatRoundStyleE2EEESL_S1Q_JEEENSA_5SM1004TMEM4LOAD26SM100_TMEM_LOAD_32dp32b32xES14_NS15_INS16_ILi2ELi4ELi3EEES19_NSV_INSB_IJS1A_SJ_EEENSB_IJSJ_SD_EEEEEEENSA_39AutoVectorizingCopyWithAssumedAlignmentILi128EEENSA_14SM90_TMA_STOREES27_S29_S29_EEEvvEEEEvNT_6ParamsE,(.L_x_180 - _ZN7cutlass13device_kernelINS_4conv6kernel13ConvUniversalINS1_16ConvProblemShapeILNS1_8OperatorE2ELi2EEENS1_10collective14CollectiveConvINS1_47MainloopSm100TmaUmmaWarpSpecializedImplicitGemmILS5_2ELi16ELi2ELi1ELi2EN4cute5tupleIJNSA_1CILi1EEESD_SD_EEEEENSB_IJNSC_ILi128EEENSB_IJNSC_ILi64EEEEEENSB_IJNSC_ILi32EEEEEEEEENS_6half_tESM_NSA_8TiledMMAINSA_8MMA_AtomIJNSA_20SM100_MMA_F16BF16_SSISM_SM_fLi128ELi64ELNSA_4UMMA5MajorE1ELSR_1ELNSQ_7ScaleInE0ELSS_0EEEEEENSA_6LayoutISE_NSB_IJNSC_ILi0EEESW_SW_EEEEENSB_IJNSA_10UnderscoreESZ_SZ_EEEEENS7_6detail27Sm100ImplicitGemmTileTraitsINSA_13SM90_TMA_LOADENSA_14ComposedLayoutINSA_7SwizzleILi3ELi4ELi3EEENSA_18smem_ptr_flag_bitsILi16EEENSV_INSB_IJSH_NSC_ILi8EEEEEENSB_IJSD_SH_EEEEEEEvEENS13_INSA_20SM90_TMA_LOAD_IM2COLES1E_vEEEENS_8epilogue10collective18CollectiveEpilogueINS1J_23Sm100TmaWarpSpecializedILi3ELi2ELi32ELb1ELb0EEEJSL_NSB_IJNSV_ISG_SD_EENSV_ISJ_SD_EEEEESM_NSB_IJlNSB_IJSD_llEEESW_EEESM_S1S_NS1J_6fusion15FusionCallbacksIS1N_NS1T_17LinearCombinationISM_fSM_fLNS_15FloatRoundStyleE2EEESL_S1Q_JEEENSA_5SM1004TMEM4LOAD26SM100_TMEM_LOAD_32dp32b32xES14_NS15_INS16_ILi2ELi4ELi3EEES19_NSV_INSB_IJS1A_SJ_EEENSB_IJSJ_SD_EEEEEEENSA_39AutoVectorizingCopyWithAssumedAlignmentILi128EEENSA_14SM90_TMA_STOREES27_S29_S29_EEEvvEEEEvNT_6ParamsE)
        .other          _ZN7cutlass13device_kernelINS_4conv6kernel13ConvUniversalINS1_16ConvProblemShapeILNS1_8OperatorE2ELi2EEENS1_10collective14CollectiveConvINS1_47MainloopSm100TmaUmmaWarpSpecializedImplicitGemmILS5_2ELi16ELi2ELi1ELi2EN4cute5tupleIJNSA_1CILi1EEESD_SD_EEEEENSB_IJNSC_ILi128EEENSB_IJNSC_ILi64EEEEEENSB_IJNSC_ILi32EEEEEEEEENS_6half_tESM_NSA_8TiledMMAINSA_8MMA_AtomIJNSA_20SM100_MMA_F16BF16_SSISM_SM_fLi128ELi64ELNSA_4UMMA5MajorE1ELSR_1ELNSQ_7ScaleInE0ELSS_0EEEEEENSA_6LayoutISE_NSB_IJNSC_ILi0EEESW_SW_EEEEENSB_IJNSA_10UnderscoreESZ_SZ_EEEEENS7_6detail27Sm100ImplicitGemmTileTraitsINSA_13SM90_TMA_LOADENSA_14ComposedLayoutINSA_7SwizzleILi3ELi4ELi3EEENSA_18smem_ptr_flag_bitsILi16EEENSV_INSB_IJSH_NSC_ILi8EEEEEENSB_IJSD_SH_EEEEEEEvEENS13_INSA_20SM90_TMA_LOAD_IM2COLES1E_vEEEENS_8epilogue10collective18CollectiveEpilogueINS1J_23Sm100TmaWarpSpecializedILi3ELi2ELi32ELb1ELb0EEEJSL_NSB_IJNSV_ISG_SD_EENSV_ISJ_SD_EEEEESM_NSB_IJlNSB_IJSD_llEEESW_EEESM_S1S_NS1J_6fusion15FusionCallbacksIS1N_NS1T_17LinearCombinationISM_fSM_fLNS_15FloatRoundStyleE2EEESL_S1Q_JEEENSA_5SM1004TMEM4LOAD26SM100_TMEM_LOAD_32dp32b32xES14_NS15_INS16_ILi2ELi4ELi3EEES19_NSV_INSB_IJS1A_SJ_EEENSB_IJSJ_SD_EEEEEEENSA_39AutoVectorizingCopyWithAssumedAlignmentILi128EEENSA_14SM90_TMA_STOREES27_S29_S29_EEEvvEEEEvNT_6ParamsE,@"STO_CUDA_ENTRY STV_DEFAULT"
_ZN7cutlass13device_kernelINS_4conv6kernel13ConvUniversalINS1_16ConvProblemShapeILNS1_8OperatorE2ELi2EEENS1_10collective14CollectiveConvINS1_47MainloopSm100TmaUmmaWarpSpecializedImplicitGemmILS5_2ELi16ELi2ELi1ELi2EN4cute5tupleIJNSA_1CILi1EEESD_SD_EEEEENSB_IJNSC_ILi128EEENSB_IJNSC_ILi64EEEEEENSB_IJNSC_ILi32EEEEEEEEENS_6half_tESM_NSA_8TiledMMAINSA_8MMA_AtomIJNSA_20SM100_MMA_F16BF16_SSISM_SM_fLi128ELi64ELNSA_4UMMA5MajorE1ELSR_1ELNSQ_7ScaleInE0ELSS_0EEEEEENSA_6LayoutISE_NSB_IJNSC_ILi0EEESW_SW_EEEEENSB_IJNSA_10UnderscoreESZ_SZ_EEEEENS7_6detail27Sm100ImplicitGemmTileTraitsINSA_13SM90_TMA_LOADENSA_14ComposedLayoutINSA_7SwizzleILi3ELi4ELi3EEENSA_18smem_ptr_flag_bitsILi16EEENSV_INSB_IJSH_NSC_ILi8EEEEEENSB_IJSD_SH_EEEEEEEvEENS13_INSA_20SM90_TMA_LOAD_IM2COLES1E_vEEEENS_8epilogue10collective18CollectiveEpilogueINS1J_23Sm100TmaWarpSpecializedILi3ELi2ELi32ELb1ELb0EEEJSL_NSB_IJNSV_ISG_SD_EENSV_ISJ_SD_EEEEESM_NSB_IJlNSB_IJSD_llEEESW_EEESM_S1S_NS1J_6fusion15FusionCallbacksIS1N_NS1T_17LinearCombinationISM_fSM_fLNS_15FloatRoundStyleE2EEESL_S1Q_JEEENSA_5SM1004TMEM4LOAD26SM100_TMEM_LOAD_32dp32b32xES14_NS15_INS16_ILi2ELi4ELi3EEES19_NSV_INSB_IJS1A_SJ_EEENSB_IJSJ_SD_EEEEEEENSA_39AutoVectorizingCopyWithAssumedAlignmentILi128EEENSA_14SM90_TMA_STOREES27_S29_S29_EEEvvEEEEvNT_6ParamsE:
[----:B------:R-:W1:Y:S01]  /*0000*/  LDC R1, c[0x0][0x37c] ;  /* 0x0000df00ff017b82 */ /* 0x000e620000000800 */
[----:B------:R-:W2:Y:S07]  /*0010*/  S2R R101, SR_TID.X ;  /* 0x0000000000657919 */ /* 0x000eae0000002100 */
[----:B------:R-:W3:Y:S01]  /*0020*/  LDC.64 R2, c[0x0][0x890] ;  /* 0x00022400ff027b82 */ /* 0x000ee20000000a00 */
[----:B------:R-:W-:Y:S01]  /*0030*/  ELECT P2, URZ, PT ;  /* 0x0000000000ff782f */ /* 0x000fe20003840000 */
[----:B-1----:R-:W-:Y:S01]  /*0040*/  VIADD R1, R1, 0xfffffff8 ;  /* 0xfffffff801017836 */ /* 0x002fe20000000000 */
[----:B------:R-:W-:-:S02]  /*0050*/  PRMT R94, RZ, 0x7610, R94 ;  /* 0x00007610ff5e7816 */ /* 0x000fc4000000005e */
[----:B---3--:R-:W-:-:S04]  /*0060*/  ISETP.NE.U32.AND P0, PT, R2, RZ, PT ;  /* 0x000000ff0200720c */ /* 0x008fc80003f05070 */
[----:B------:R-:W-:Y:S02]  /*0070*/  ISETP.NE.AND.EX P0, PT, R3, RZ, PT, P0 ;  /* 0x000000ff0300720c */ /* 0x000fe40003f05300 */
[----:B--2---:R-:W-:-:S05]  /*0080*/  SHF.R.U32.HI R95, RZ, 0x5, R101 ;  /* 0x00000005ff5f7819 */ /* 0x004fca0000011665 */
[----:B------:R-:W1:Y:S02]  /*0090*/  SHFL.IDX PT, R0, R95, RZ, 0x1f ;  /* 0x00001fff5f007589 */ /* 0x000e6400000e0000 */
[----:B-1----:R-:W-:-:S04]  /*00a0*/  R2UR UR15, R0 ;  /* 0x00000000000f72ca */ /* 0x002fc800000e0000 */
[----:B------:R-:W-:Y:S05]  /*00b0*/  @P0 BRA `(.L_x_0) ;  /* 0x0000000000300947 */ /* 0x000fea0003800000 */
[----:B------:R-:W1:Y:S02]  /*00c0*/  LDCU.64 UR4, c[0x0][0x888] ;  /* 0x00011100ff0477ac */ /* 0x000e640008000a00 */
[----:B-1----:R-:W-:-:S04]  /*00d0*/  UISETP.NE.U32.AND UP0, UPT, UR4, URZ, UPT ;  /* 0x000000ff0400728c */ /* 0x002fc8000bf05070 */
[----:B------:R-:W-:-:S09]  /*00e0*/  UISETP.NE.AND.EX UP0, UPT, UR5, URZ, UPT, UP0 ;  /* 0x000000ff0500728c */ /* 0x000fd2000bf05300 */
[----:B------:R-:W-:Y:S05]  /*00f0*/  BRA.U !UP0, `(.L_x_1) ;  /* 0x0000000108147547 */ /* 0x000fea000b800000 */
[----:B------:R-:W1:Y:S01]  /*0100*/  LDC.64 R4, c[0x0][0x888] ;  /* 0x00022200ff047b82 */ /* 0x000e620000000a00 */
[----:B------:R-:W1:Y:S02]  /*0110*/  LDCU.64 UR4, c[0x0][0x358] ;  /* 0x00006b00ff0477ac */ /* 0x000e640008000a00 */
[----:B-1----:R1:W5:Y:S01]  /*0120*/  LDG.E R41, desc[UR4][R4.64] ;  /* 0x0000000404297981 */ /* 0x002362000c1e1900 */
[----:B------:R-:W-:Y:S01]  /*0130*/  HFMA2 R94, -RZ, RZ, 0, 5.9604644775390625e-08 ;  /* 0x00000001ff5e7431 */ /* 0x000fe200000001ff */
[----:B------:R-:W-:Y:S05]  /*0140*/  BRA `(.L_x_0) ;  /* 0x00000000000c7947 */ /* 0x000fea0003800000 */
.L_x_1:
[----:B------:R-:W1:Y:S01]  /*0150*/  LDCU UR4, c[0x0][0x880] ;  /* 0x00011000ff0477ac */ /* 0x000e620008000800 */
[----:B------:R-:W-:Y:S01]  /*0160*/  HFMA2 R94, -RZ, RZ, 0, 5.9604644775390625e-08 ;  /* 0x00000001ff5e7431 */ /* 0x000fe200000001ff */
[----:B-1----:R-:W-:-:S07]  /*0170*/  MOV R41, UR4 ;  /* 0x0000000400297c02 */ /* 0x002fce0008000f00 */
.L_x_0:
[----:B------:R-:W2:Y:S02]  /*0180*/  LDCU.64 UR4, c[0x0][0x8b0] ;  /* 0x00011600ff0477ac */ /* 0x000ea40008000a00 */
[----:B--2---:R-:W-:-:S04]  /*0190*/  UISETP.NE.U32.AND UP0, UPT, UR4, URZ, UPT ;  /* 0x000000ff0400728c */ /* 0x004fc8000bf05070 */
[----:B------:R-:W-:-:S09]  /*01a0*/  UISETP.NE.AND.EX UP0, UPT, UR5, URZ, UPT, UP0 ;  /* 0x000000ff0500728c */ /* 0x000fd2000bf05300 */
[----:B------:R-:W-:Y:S05]  /*01b0*/  BRA.U UP0, `(.L_x_2) ;  /* 0x0000000100287547 */ /* 0x000fea000b800000 */
[----:B------:R-:W2:Y:S02]  /*01c0*/  LDCU.64 UR4, c[0x0][0x8a8] ;  /* 0x00011500ff0477ac */ /* 0x000ea40008000a00 */
[----:B--2---:R-:W-:-:S04]  /*01d0*/  UISETP.NE.U32.AND UP0, UPT, UR4, URZ, UPT ;  /* 0x000000ff0400728c */ /* 0x004fc8000bf05070 */
[----:B------:R-:W-:-:S09]  /*01e0*/  UISETP.NE.AND.EX UP0, UPT, UR5, URZ, UPT, UP0 ;  /* 0x000000ff0500728c */ /* 0x000fd2000bf05300 */
[----:B------:R-:W-:Y:S05]  /*01f0*/  BRA.U !UP0, `(.L_x_3) ;  /* 0x0000000108107547 */ /* 0x000fea000b800000 */
[----:B------:R-:W2:Y:S01]  /*0200*/  LDC.64 R38, c[0x0][0x8a8] ;  /* 0x00022a00ff267b82 */ /* 0x000ea20000000a00 */
[----:B------:R-:W2:Y:S02]  /*0210*/  LDCU.64 UR4, c[0x0][0x358] ;  /* 0x00006b00ff0477ac */ /* 0x000ea40008000a00 */
[----:B--2---:R2:W5:Y:S01]  /*0220*/  LDG.E R38, desc[UR4][R38.64] ;  /* 0x0000000426267981 */ /* 0x004562000c1e1900 */
[----:B------:R-:W-:Y:S05]  /*0230*/  BRA `(.L_x_2) ;  /* 0x0000000000087947 */ /* 0x000fea0003800000 */
.L_x_3:
[----:B------:R-:W2:Y:S02]  /*0240*/  LDCU UR4, c[0x0][0x8a0] ;  /* 0x00011400ff0477ac */ /* 0x000ea40008000800 */
[----:B--2---:R-:W-:Y:S02]  /*0250*/  MOV R38, UR4 ;  /* 0x0000000400267c02 */ /* 0x004fe40008000f00 */
.L_x_2:
[----:B-1----:R-:W1:Y:S01]  /*0260*/  LDC.64 R4, c[0x0][0x888] ;  /* 0x00022200ff047b82 */ /* 0x002e620000000a00 */
[----:B------:R-:W-:Y:S01]  /*0270*/  IMAD.U32 R0, RZ, RZ, UR15 ;  /* 0x0000000fff007e24 */ /* 0x000fe2000f8e00ff */
[----:B------:R-:W-:Y:S01]  /*0280*/  ISETP.EQ.U32.AND P4, PT, R2, RZ, PT ;  /* 0x000000ff0200720c */ /* 0x000fe20003f82070 */
[----:B------:R-:W-:Y:S03]  /*0290*/  BSSY.RECONVERGENT B0, `(.L_x_4) ;  /* 0x0000012000007945 */ /* 0x000fe60003800200 */
[----:B------:R-:W-:Y:S02]  /*02a0*/  ISETP.NE.OR P1, PT, R0, 0x1, !P2 ;  /* 0x000000010000780c */ /* 0x000fe40005725670 */
[----:B-1----:R-:W-:-:S04]  /*02b0*/  ISETP.NE.U32.AND P0, PT, R4, RZ, PT ;  /* 0x000000ff0400720c */ /* 0x002fc80003f05070 */
[----:B------:R-:W-:-:S13]  /*02c0*/  ISETP.NE.AND.EX P0, PT, R5, RZ, PT, P0 ;  /* 0x000000ff0500720c */ /* 0x000fda0003f05300 */
[----:B------:R-:W-:Y:S01]  /*02d0*/  VOTEU.ANY UP3, P0 ;  /* 0x0000000000ff7886 */ /* 0x000fe20000060100 */
[----:B------:R-:W-:Y:S02]  /*02e0*/  PLOP3.LUT P3, PT, PT, PT, UP3, 0x80, 0x8 ;  /* 0x000000000008781c */ /* 0x000fe40003f6f038 */
[----:B------:R-:W-:Y:S02]  /*02f0*/  ISETP.NE.OR P0, PT, R0, 0x3, !P2 ;  /* 0x000000030000780c */ /* 0x000fe40005705670 */
[----:B------:R-:W-:-:S04]  /*0300*/  ISETP.EQ.OR.EX P5, PT, R3, RZ, !P3, P4 ;  /* 0x000000ff0300720c */ /* 0x000fc80005fa2740 */
[----:B------:R-:W-:Y:S01]  /*0310*/  P2R R100, PR, RZ, 0x20 ;  /* 0x00000020ff647803 */ /* 0x000fe20000000000 */
[----:B------:R-:W-:Y:S05]  /*0320*/  @P1 BRA `(.L_x_5) ;  /* 0x0000000000201947 */ /* 0x000fea0003800000 */
[----:B------:R-:W1:Y:S02]  /*0330*/  LDCU.64 UR4, c[0x0][0x348] ;  /* 0x00006900ff0477ac */ /* 0x000e640008000a00 */
[----:B-1----:R-:W-:Y:S02]  /*0340*/  UIADD3 UR6, UP1, UPT, UR4, 0x80, URZ ;  /* 0x0000008004067890 */ /* 0x002fe4000ff3e0ff */
[----:B------:R-:W-:Y:S02]  /*0350*/  UIADD3 UR4, UP0, UPT, UR4, 0x180, URZ ;  /* 0x0000018004047890 */ /* 0x000fe4000ff1e0ff */
[----:B------:R-:W-:Y:S02]  /*0360*/  UIADD3.X UR7, UPT, UPT, URZ, UR5, URZ, UP1, !UPT ;  /* 0x00000005ff077290 */ /* 0x000fe40008ffe4ff */
[----:B------:R-:W-:-:S07]  /*0370*/  UIADD3.X UR5, UPT, UPT, URZ, UR5, URZ, UP0, !UPT ;  /* 0x00000005ff057290 */ /* 0x000fce00087fe4ff */
[----:B------:R1:W-:Y:S02]  /*0380*/  UTMACCTL.PF [UR6] ;  /* 0x00000000060079b9 */ /* 0x0003e40008040000 */
[----:B------:R1:W-:Y:S02]  /*0390*/  UTMACCTL.PF [UR4] ;  /* 0x00000000040079b9 */ /* 0x0003e40008040000 */
[----:B-1----:R-:W-:Y:S01]  /*03a0*/  NOP ;  /* 0x0000000000007918 */ /* 0x002fe20000000000 */
.L_x_5:
[----:B------:R-:W-:Y:S05]  /*03b0*/  BSYNC.RECONVERGENT B0 ;  /* 0x0000000000007941 */ /* 0x000fea0003800200 */
.L_x_4:
[----:B------:R-:W-:Y:S04]  /*03c0*/  BSSY.RECONVERGENT B0, `(.L_x_6) ;  /* 0x000000a000007945 */ /* 0x000fe80003800200 */
        /* <DEDUP_REMOVED lines=9> */
.L_x_7:
[----:B------:R-:W-:Y:S05]  /*0460*/  BSYNC.RECONVERGENT B0 ;  /* 0x0000000000007941 */ /* 0x000fea0003800200 */
.L_x_6:
[----:B------:R-:W-:Y:S01]  /*0470*/  UPLOP3.LUT UP2, UPT, UPT, UPT, UPT, 0x80, 0x8 ;  /* 0x000000000008789c */ /* 0x000fe20003f4f070 */
[----:B------:R-:W-:Y:S10]  /*0480*/  @!P5 BRA `(.L_x_8) ;  /* 0x000000000024d947 */ /* 0x000ff40003800000 */
[----:B------:R-:W-:Y:S01]  /*0490*/  ISETP.NE.U32.AND P1, PT, R2, RZ, PT ;  /* 0x000000ff0200720c */ /* 0x000fe20003f25070 */
[----:B------:R-:W-:Y:S01]  /*04a0*/  USEL UR4, URZ, 0xffffffff, UP3 ;  /* 0xffffffffff047887 */ /* 0x000fe20009800000 */
[----:B-----5:R-:W-:Y:S02]  /*04b0*/  FSETP.NEU.AND P0, PT, R41, RZ, PT ;  /* 0x000000ff2900720b */ /* 0x020fe40003f0d000 */
[----:B------:R-:W-:-:S11]  /*04c0*/  ISETP.NE.AND.EX P1, PT, R3, RZ, PT, P1 ;  /* 0x000000ff0300720c */ /* 0x000fd60003f25310 */
[----:B------:R-:W-:Y:S02]  /*04d0*/  VOTEU.ANY UP0, P0 ;  /* 0x0000000000ff7886 */ /* 0x000fe40000000100 */
[----:B------:R-:W-:-:S05]  /*04e0*/  VOTEU.ANY UP1, P1 ;  /* 0x0000000000ff7886 */ /* 0x000fca0000820100 */
[----:B------:R-:W-:-:S04]  /*04f0*/  @!UP1 USEL UR4, URZ, 0xffffffff, UP0 ;  /* 0xffffffffff049887 */ /* 0x000fc80008000000 */
[----:B------:R-:W-:-:S04]  /*0500*/  ULOP3.LUT UR4, UR4, 0x1, URZ, 0xc0, !UPT ;  /* 0x0000000104047892 */ /* 0x000fc8000f8ec0ff */
[----:B------:R-:W-:-:S11]  /*0510*/  UISETP.NE.U32.AND UP2, UPT, UR4, 0x1, UPT ;  /* 0x000000010400788c */ /* 0x000fd6000bf45070 */
.L_x_8:
[----:B------:R-:W1:Y:S01]  /*0520*/  SHFL.IDX PT, R2, R95, RZ, 0x1f ;  /* 0x00001fff5f027589 */ /* 0x000e6200000e0000 */
[----:B------:R-:W-:-:S04]  /*0530*/  UISETP.NE.AND UP0, UPT, UR15, 0x2, UPT ;  /* 0x000000020f00788c */ /* 0x000fc8000bf05270 */
[----:B------:R-:W-:Y:S01]  /*0540*/  USEL UR43, URZ, 0x1, UP0 ;  /* 0x00000001ff2b7887 */ /* 0x000fe20008000000 */
[----:B-1----:R-:W-:-:S13]  /*0550*/  ISETP.NE.AND P0, PT, R2, RZ, PT ;  /* 0x000000ff0200720c */ /* 0x002fda0003f05270 */
[----:B------:R-:W-:Y:S05]  /*0560*/  @P0 BRA `(.L_x_9) ;  /* 0x0000000000b40947 */ /* 0x000fea0003800000 */
[----:B------:R-:W-:Y:S01]  /*0570*/  ELECT P0, URZ, PT ;  /* 0x0000000000ff782f */ /* 0x000fe20003800000 */
[----:B------:R-:W-:-:S12]  /*0580*/  BSSY.RECONVERGENT B0, `(.L_x_9) ;  /* 0x000002b000007945 */ /* 0x000fd80003800200 */
[----:B------:R-:W-:Y:S05]  /*0590*/  @!P0 BRA `(.L_x_10) ;  /* 0x0000000000a48947 */ /* 0x000fea0003800000 */
[----:B------:R-:W1:Y:S01]  /*05a0*/  S2UR UR4, SR_CgaCtaId ;  /* 0x00000000000479c3 */ /* 0x000e620000008800 */
[----:B------:R-:W-:Y:S01]  /*05b0*/  UMOV UR5, 0x400 ;  /* 0x0000040000057882 */ /* 0x000fe20000000000 */
[----:B------:R-:W-:Y:S02]  /*05c0*/  UMOV UR6, 0x1 ;  /* 0x0000000100067882 */ /* 0x000fe40000000000 */
[----:B------:R-:W-:-:S04]  /*05d0*/  UIADD3 UR6, UPT, UPT, -UR6, 0x100000, URZ ;  /* 0x0010000006067890 */ /* 0x000fc8000fffe1ff */
[----:B------:R-:W-:Y:S02]  /*05e0*/  USHF.L.U32 UR7, UR6, 0xb, URZ ;  /* 0x0000000b06077899 */ /* 0x000fe400080006ff */
[----:B------:R-:W-:Y:S02]  /*05f0*/  USHF.L.U32 UR6, UR6, 0x1, URZ ;  /* 0x0000000106067899 */ /* 0x000fe400080006ff */
[----:B-1----:R-:W-:Y:S01]  /*0600*/  ULEA UR4, UR4, UR5, 0x18 ;  /* 0x0000000504047291 */ /* 0x002fe2000f8ec0ff */
[----:B------:R-:W1:Y:S11]  /*0610*/  FENCE.VIEW.ASYNC.S ;  /* 0x00000000000073c6 */ /* 0x000e760000000000 */
[----:B-1----:R1:W3:Y:S01]  /*0620*/  SYNCS.EXCH.64 URZ, [UR4], UR6 ;  /* 0x0000000604ff75b2 */ /* 0x0022e20008000100 */
[----:B------:R1:W4:Y:S01]  /*0630*/  SYNCS.EXCH.64 URZ, [UR4+0x80], UR6 ;  /* 0x0000800604ff75b2 */ /* 0x0003220008000100 */
[----:B------:R1:W1:Y:S01]  /*0640*/  SYNCS.EXCH.64 URZ, [UR4+0x8], UR6 ;  /* 0x0000080604ff75b2 */ /* 0x0002620008000100 */
        /* <DEDUP_REMOVED lines=29> */
[----:B---34-:R-:W-:Y:S01]  /*0820*/  NOP ;  /* 0x0000000000007918 */ /* 0x018fe20000000000 */
.L_x_10:
[----:B-1----:R-:W-:Y:S05]  /*0830*/  BSYNC.RECONVERGENT B0 ;  /* 0x0000000000007941 */ /* 0x002fea0003800200 */
.L_x_9:
[----:B------:R-:W1:Y:S01]  /*0840*/  SHFL.IDX PT, R2, R95, RZ, 0x1f ;  /* 0x00001fff5f027589 */ /* 0x000e6200000e0000 */
[----:B------:R-:W-:Y:S01]  /*0850*/  NOP ;  /* 0x0000000000007918 */ /* 0x000fe20000000000 */
[----:B-1----:R-:W-:-:S13]  /*0860*/  ISETP.NE.AND P0, PT, R2, 0x1, PT ;  /* 0x000000010200780c */ /* 0x002fda0003f05270 */
[----:B------:R-:W-:Y:S05]  /*0870*/  @P0 BRA `(.L_x_11) ;  /* 0x0000000000500947 */ /* 0x000fea0003800000 */
[----:B------:R-:W1:Y:S01]  /*0880*/  S2UR UR4, SR_CgaCtaId ;  /* 0x00000000000479c3 */ /* 0x000e620000008800 */
[----:B------:R-:W-:Y:S01]  /*0890*/  UMOV UR5, 0x400 ;  /* 0x0000040000057882 */ /* 0x000fe20000000000 */
[----:B------:R-:W-:Y:S01]  /*08a0*/  UMOV UR8, 0x20 ;  /* 0x0000002000087882 */ /* 0x000fe20000000000 */
[----:B------:R-:W-:Y:S01]  /*08b0*/  UMOV UR6, 0x80 ;  /* 0x0000008000067882 */ /* 0x000fe20000000000 */
[----:B------:R-:W-:-:S04]  /*08c0*/  UIADD3 UR8, UPT, UPT, -UR8, 0x100000, URZ ;  /* 0x0010000008087890 */ /* 0x000fc8000fffe1ff */
[----:B------:R-:W-:Y:S02]  /*08d0*/  USHF.L.U32 UR9, UR8, 0xb, URZ ;  /* 0x0000000b08097899 */ /* 0x000fe400080006ff */
[----:B------:R-:W-:Y:S02]  /*08e0*/  USHF.L.U32 UR8, UR8, 0x1, URZ ;  /* 0x0000000108087899 */ /* 0x000fe400080006ff */
[----:B------:R-:W-:-:S04]  /*08f0*/  UIADD3 UR6, UPT, UPT, -UR6, 0x100000, URZ ;  /* 0x0010000006067890 */ /* 0x000fc8000fffe1ff */
[----:B------:R-:W-:Y:S02]  /*0900*/  USHF.L.U32 UR7, UR6, 0xb, URZ ;  /* 0x0000000b06077899 */ /* 0x000fe400080006ff */
[----:B------:R-:W-:Y:S01]  /*0910*/  USHF.L.U32 UR6, UR6, 0x1, URZ ;  /* 0x0000000106067899 */ /* 0x000fe200080006ff */
[----:B------:R-:W-:Y:S01]  /*0920*/  ELECT P0, URZ, PT ;  /* 0x0000000000ff782f */ /* 0x000fe20003800000 */
[----:B-1----:R-:W-:Y:S01]  /*0930*/  ULEA UR4, UR4, UR5, 0x18 ;  /* 0x0000000504047291 */ /* 0x002fe2000f8ec0ff */
[----:B------:R-:W1:Y:S11]  /*0940*/  FENCE.VIEW.ASYNC.S ;  /* 0x00000000000073c6 */ /* 0x000e760000000000 */
[----:B-1----:R1:W3:Y:S01]  /*0950*/  SYNCS.EXCH.64 URZ, [UR4+0x100], UR8 ;  /* 0x0001000804ff75b2 */ /* 0x0022e20008000100 */
[----:B------:R1:W4:Y:S01]  /*0960*/  SYNCS.EXCH.64 URZ, [UR4+0x118], UR6 ;  /* 0x0001180604ff75b2 */ /* 0x0003220008000100 */
[----:B------:R1:W1:Y:S01]  /*0970*/  SYNCS.EXCH.64 URZ, [UR4+0x108], UR8 ;  /* 0x0001080804ff75b2 */ /* 0x0002620008000100 */
[----:B------:R1:W1:Y:S01]  /*0980*/  SYNCS.EXCH.64 URZ, [UR4+0x120], UR6 ;  /* 0x0001200604ff75b2 */ /* 0x0002620008000100 */
[----:B------:R1:W1:Y:S01]  /*0990*/  SYNCS.EXCH.64 URZ, [UR4+0x110], UR8 ;  /* 0x0001100804ff75b2 */ /* 0x0002620008000100 */
[----:B------:R1:W1:Y:S01]  /*09a0*/  SYNCS.EXCH.64 URZ, [UR4+0x128], UR6 ;  /* 0x0001280604ff75b2 */ /* 0x0002620008000100 */
[----:B------:R-:W-:Y:S01]  /*09b0*/  NOP ;  /* 0x0000000000007918 */ /* 0x000fe20000000000 */
.L_x_11:
[----:B------:R-:W2:Y:S01]  /*09c0*/  SHFL.IDX PT, R2, R95, RZ, 0x1f ;  /* 0x00001fff5f027589 */ /* 0x000ea200000e0000 */
[----:B------:R-:W-:Y:S01]  /*09d0*/  NOP ;  /* 0x0000000000007918 */ /* 0x000fe20000000000 */
[----:B--2---:R-:W-:-:S13]  /*09e0*/  ISETP.NE.AND P0, PT, R2, 0x3, PT ;  /* 0x000000030200780c */ /* 0x004fda0003f05270 */
[----:B------:R-:W-:Y:S05]  /*09f0*/  @P0 BRA `(.L_x_12) ;  /* 0x0000000000300947 */ /* 0x000fea0003800000 */
[----:B-1----:R-:W1:Y:S01]  /*0a00*/  S2UR UR4, SR_CgaCtaId ;  /* 0x00000000000479c3 */ /* 0x002e620000008800 */
[----:B------:R-:W-:Y:S01]  /*0a10*/  UMOV UR6, 0x400 ;  /* 0x0000040000067882 */ /* 0x000fe20000000000 */
[----:B------:R-:W-:Y:S01]  /*0a20*/  UMOV UR5, 0x20 ;  /* 0x0000002000057882 */ /* 0x000fe20000000000 */
[----:B------:R-:W-:Y:S01]  /*0a30*/  ELECT P0, URZ, PT ;  /* 0x0000000000ff782f */ /* 0x000fe20003800000 */
[----:B-1----:R-:W-:Y:S02]  /*0a40*/  ULEA UR6, UR4, UR6, 0x18 ;  /* 0x0000000604067291 */ /* 0x002fe4000f8ec0ff */
[----:B------:R-:W-:-:S04]  /*0a50*/  UIADD3 UR4, UPT, UPT, -UR5, 0x100000, URZ ;  /* 0x0010000005047890 */ /* 0x000fc8000fffe1ff */
[----:B------:R-:W-:Y:S02]  /*0a60*/  USHF.L.U32 UR5, UR4, 0xb, URZ ;  /* 0x0000000b04057899 */ /* 0x000fe400080006ff */
[----:B------:R-:W-:Y:S01]  /*0a70*/  USHF.L.U32 UR4, UR4, 0x1, URZ ;  /* 0x0000000104047899 */ /* 0x000fe200080006ff */
[----:B------:R-:W1:Y:S11]  /*0a80*/  FENCE.VIEW.ASYNC.S ;  /* 0x00000000000073c6 */ /* 0x000e760000000000 */
[----:B-1----:R2:W1:Y:S01]  /*0a90*/  SYNCS.EXCH.64 URZ, [UR6+0x130], UR4 ;  /* 0x0001300406ff75b2 */ /* 0x0024620008000100 */
[----:B------:R2:W1:Y:S02]  /*0aa0*/  SYNCS.EXCH.64 URZ, [UR6+0x138], UR4 ;  /* 0x0001380406ff75b2 */ /* 0x0004640008000100 */
[----:B--2---:R-:W-:Y:S01]  /*0ab0*/  NOP ;  /* 0x0000000000007918 */ /* 0x004fe20000000000 */
.L_x_12:
[----:B------:R-:W2:Y:S01]  /*0ac0*/  SHFL.IDX PT, R2, R95, RZ, 0x1f ;  /* 0x00001fff5f027589 */ /* 0x000ea200000e0000 */
[----:B------:R-:W-:Y:S01]  /*0ad0*/  NOP ;  /* 0x0000000000007918 */ /* 0x000fe20000000000 */
[----:B--2---:R-:W-:-:S13]  /*0ae0*/  ISETP.NE.AND P0, PT, R2, 0x4, PT ;  /* 0x000000040200780c */ /* 0x004fda0003f05270 */
[----:B------:R-:W-:Y:S05]  /*0af0*/  @P0 BRA `(.L_x_13) ;  /* 0x0000000000440947 */ /* 0x000fea0003800000 */
[----:B-1----:R-:W1:Y:S01]  /*0b00*/  S2UR UR6, SR_CgaCtaId ;  /* 0x00000000000679c3 */ /* 0x002e620000008800 */
[----:B------:R-:W-:Y:S01]  /*0b10*/  UMOV UR4, 0x100 ;  /* 0x0000010000047882 */ /* 0x000fe20000000000 */
[----:B------:R-:W-:Y:S01]  /*0b20*/  UMOV UR5, 0x400 ;  /* 0x0000040000057882 */ /* 0x000fe20000000000 */
[----:B------:R-:W-:Y:S01]  /*0b30*/  USEL UR4, UR4, 0xe0, UP2 ;  /* 0x000000e004047887 */ /* 0x000fe20009000000 */
[----:B------:R-:W-:Y:S01]  /*0b40*/  UMOV UR8, 0x1 ;  /* 0x0000000100087882 */ /* 0x000fe20000000000 */
[----:B------:R-:W-:Y:S01]  /*0b50*/  ELECT P0, URZ, PT ;  /* 0x0000000000ff782f */ /* 0x000fe20003800000 */
[----:B------:R-:W-:-:S04]  /*0b60*/  UIADD3 UR8, UPT, UPT, -UR8, 0x100000, URZ ;  /* 0x0010000008087890 */ /* 0x000fc8000fffe1ff */
[----:B------:R-:W-:Y:S02]  /*0b70*/  USHF.L.U32 UR9, UR8, 0xb, URZ ;  /* 0x0000000b08097899 */ /* 0x000fe400080006ff */
[----:B------:R-:W-:Y:S02]  /*0b80*/  USHF.L.U32 UR8, UR8, 0x1, URZ ;  /* 0x0000000108087899 */ /* 0x000fe400080006ff */
[----:B-1----:R-:W-:Y:S02]  /*0b90*/  ULEA UR6, UR6, UR5, 0x18 ;  /* 0x0000000506067291 */ /* 0x002fe4000f8ec0ff */
[----:B------:R-:W-:-:S04]  /*0ba0*/  UIADD3 UR4, UPT, UPT, -UR4, 0x100000, URZ ;  /* 0x0010000004047890 */ /* 0x000fc8000fffe1ff */
[----:B------:R-:W-:Y:S02]  /*0bb0*/  USHF.L.U32 UR5, UR4, 0xb, URZ ;  /* 0x0000000b04057899 */ /* 0x000fe400080006ff */
[----:B------:R-:W-:Y:S01]  /*0bc0*/  USHF.L.U32 UR4, UR4, 0x1, URZ ;  /* 0x0000000104047899 */ /* 0x000fe200080006ff */
[----:B------:R-:W1:Y:S03]  /*0bd0*/  FENCE.VIEW.ASYNC.S ;  /* 0x00000000000073c6 */ /* 0x000e660000000000 */
[----:B-1----:R2:W1:Y:S08]  /*0be0*/  SYNCS.EXCH.64 URZ, [UR6+0x140], UR8 ;  /* 0x0001400806ff75b2 */ /* 0x0024700008000100 */
[----:B------:R2:W1:Y:S02]  /*0bf0*/  SYNCS.EXCH.64 URZ, [UR6+0x148], UR4 ;  /* 0x0001480406ff75b2 */ /* 0x0004640008000100 */
[----:B--2---:R-:W-:Y:S01]  /*0c00*/  NOP ;  /* 0x0000000000007918 */ /* 0x004fe20000000000 */
.L_x_13:
[----:B------:R-:W2:Y:S01]  /*0c10*/  SHFL.IDX PT, R2, R95, RZ, 0x1f ;  /* 0x00001fff5f027589 */ /* 0x000ea200000e0000 */
[----:B------:R-:W1:Y:S01]  /*0c20*/  S2UR UR27, SR_CTAID.X ;  /* 0x00000000001b79c3 */ /* 0x000e620000002500 */
[----:B------:R-:W-:-:S07]  /*0c30*/  NOP ;  /* 0x0000000000007918 */ /* 0x000fce0000000000 */
[----:B------:R-:W1:Y:S01]  /*0c40*/  S2UR UR23, SR_CTAID.Y ;  /* 0x00000000001779c3 */ /* 0x000e620000002600 */
[----:B--2---:R-:W-:-:S13]  /*0c50*/  ISETP.NE.AND P0, PT, R2, 0x5, PT ;  /* 0x000000050200780c */ /* 0x004fda0003f05270 */
[----:B-1----:R-:W-:Y:S05]  /*0c60*/  @P0 BRA `(.L_x_14) ;  /* 0x0000000000480947 */ /* 0x002fea0003800000 */
        /* <DEDUP_REMOVED lines=13> */
[----:B-1----:R1:W2:Y:S01]  /*0d40*/  SYNCS.EXCH.64 URZ, [UR4+0x150], UR8 ;  /* 0x0001500804ff75b2 */ /* 0x0022a20008000100 */
[----:B------:R1:W1:Y:S01]  /*0d50*/  SYNCS.EXCH.64 URZ, [UR4+0x160], UR6 ;  /* 0x0001600604ff75b2 */ /* 0x0002620008000100 */
[----:B------:R1:W1:Y:S01]  /*0d60*/  SYNCS.EXCH.64 URZ, [UR4+0x158], UR8 ;  /* 0x0001580804ff75b2 */ /* 0x0002620008000100 */
[----:B------:R1:W1:Y:S01]  /*0d70*/  SYNCS.EXCH.64 URZ, [UR4+0x168], UR6 ;  /* 0x0001680604ff75b2 */ /* 0x0002620008000100 */
[----:B------:R-:W-:Y:S01]  /*0d80*/  NOP ;  /* 0x0000000000007918 */ /* 0x000fe20000000000 */
.L_x_14:
[----:B------:R-:W-:-:S05]  /*0d90*/  CS2R.32 R89, SR_CgaSize ;  /* 0x0000000000597805 */ /* 0x000fca0000008a00 */
[----:B------:R-:W-:-:S05]  /*0da0*/  IMAD R89, R89, -0xa0, RZ ;  /* 0xffffff6059597824 */ /* 0x000fca00078e02ff */
[----:B------:R-:W-:-:S14]  /*0db0*/  R2UR UR5, R89 ;  /* 0x00000000590572ca */ /* 0x000fdc00000e0000 */
[----:B------:R-:W3:Y:S01]  /*0dc0*/  LDCU UR5, c[0x0][UR5+0x2b0] ;  /* 0x00005600050577ac */ /* 0x000ee20008000800 */
[----:B------:R-:W-:Y:S02]  /*0dd0*/  I2FP.F32.U32 R5, UR27 ;  /* 0x0000001b00057c45 */ /* 0x000fe40008201000 */
[----:B------:R-:W-:-:S05]  /*0de0*/  CS2R.32 R2, SR_CgaSize ;  /* 0x0000000000027805 */ /* 0x000fca0000008a00 */
[----:B------:R-:W-:-:S06]  /*0df0*/  IMAD R2, R2, -0xa0, RZ ;  /* 0xffffff6002027824 */ /* 0x000fcc00078e02ff */
[----:B------:R-:W4:Y:S01]  /*0e00*/  LDC R2, c[0x0][R2+0x2a0] ;  /* 0x0000a80002027b82 */ /* 0x000f220000000800 */
[----:B------:R-:W-:Y:S02]  /*0e10*/  I2FP.F32.U32 R4, UR23 ;  /* 0x0000001700047c45 */ /* 0x000fe40008201000 */
[----:B------:R-:W-:-:S05]  /*0e20*/  CS2R.32 R89, SR_CgaSize ;  /* 0x0000000000597805 */ /* 0x000fca0000008a00 */
[----:B------:R-:W-:-:S05]  /*0e30*/  IMAD R89, R89, -0xa0, RZ ;  /* 0xffffff6059597824 */ /* 0x000fca00078e02ff */
[----:B-1----:R-:W-:-:S14]  /*0e40*/  R2UR UR4, R89 ;  /* 0x00000000590472ca */ /* 0x002fdc00000e0000 */
[----:B------:R-:W1:Y:S01]  /*0e50*/  LDCU UR4, c[0x0][UR4+0x2b4] ;  /* 0x00005680040477ac */ /* 0x000e620008000800 */
[----:B------:R-:W-:Y:S01]  /*0e60*/  NOP ;  /* 0x0000000000007918 */ /* 0x000fe20000000000 */
[----:B------:R-:W2:Y:S01]  /*0e70*/  S2R R17, SR_CTAID.Z ;  /* 0x0000000000117919 */ /* 0x000ea20000002700 */
[----:B------:R-:W4:Y:S01]  /*0e80*/  LDCU UR18, c[0x0][0xb24] ;  /* 0x00016480ff1277ac */ /* 0x000f220008000800 */
[----:B------:R-:W-:-:S05]  /*0e90*/  CS2R.32 R3, SR_CgaSize ;  /* 0x0000000000037805 */ /* 0x000fca0000008a00 */
[----:B------:R-:W-:-:S06]  /*0ea0*/  IMAD R3, R3, -0xa0, RZ ;  /* 0xffffff6003037824 */ /* 0x000fcc00078e02ff */
[----:B------:R-:W2:Y:S01]  /*0eb0*/  LDC R3, c[0x0][R3+0x2a4] ;  /* 0x0000a90003037b82 */ /* 0x000ea20000000800 */
[----:B---3--:R-:W-:Y:S01]  /*0ec0*/  FMUL R5, R5, UR5 ;  /* 0x0000000505057c20 */ /* 0x008fe20008400000 */
[----:B-1----:R-:W-:-:S03]  /*0ed0*/  FMUL R4, R4, UR4 ;  /* 0x0000000404047c20 */ /* 0x002fc60008400000 */
[----:B------:R-:W1:Y:S01]  /*0ee0*/  F2I.U32.TRUNC.NTZ R89, R5 ;  /* 0x0000000500597305 */ /* 0x000e62000020f000 */
[----:B----4-:R-:W-:-:S07]  /*0ef0*/  UISETP.GE.AND UP0, UPT, UR18, 0x1, UPT ;  /* 0x000000011200788c */ /* 0x010fce000bf06270 */
[----:B------:R-:W3:Y:S01]  /*0f00*/  F2I.U32.TRUNC.NTZ R88, R4 ;  /* 0x0000000400587305 */ /* 0x000ee2000020f000 */
[----:B-1----:R-:W-:-:S05]  /*0f10*/  IADD3 R89, PT, PT, -R89, RZ, RZ ;  /* 0x000000ff59597210 */ /* 0x002fca0007ffe1ff */
[----:B------:R-:W-:Y:S01]  /*0f20*/  IMAD R89, R2, R89, UR27 ;  /* 0x0000001b02597e24 */ /* 0x000fe2000f8e0259 */
[----:B---3--:R-:W-:-:S05]  /*0f30*/  IADD3 R88, PT, PT, -R88, RZ, RZ ;  /* 0x000000ff58587210 */ /* 0x008fca0007ffe1ff */
[----:B--2---:R-:W-:Y:S01]  /*0f40*/  IMAD R88, R3, R88, UR23 ;  /* 0x0000001703587e24 */ /* 0x004fe2000f8e0258 */
[----:B------:R-:W-:Y:S06]  /*0f50*/  BAR.SYNC.DEFER_BLOCKING 0x0 ;  /* 0x0000000000007b1d */ /* 0x000fec0000010000 */
[----:B------:R-:W-:Y:S05]  /*0f60*/  BRA.U !UP0, `(.L_x_15) ;  /* 0x0000000108d47547 */ /* 0x000fea000b800000 */
[----:B------:R-:W1:Y:S01]  /*0f70*/  LDCU.128 UR28, c[0x0][0xb10] ;  /* 0x00016200ff1c77ac */ /* 0x000e620008000c00 */
[----:B------:R-:W2:Y:S01]  /*0f80*/  LDCU UR14, c[0x0][0x370] ;  /* 0x00006e00ff0e77ac */ /* 0x000ea20008000800 */
[----:B------:R-:W3:Y:S01]  /*0f90*/  LDCU UR8, c[0x0][0x374] ;  /* 0x00006e80ff0877ac */ /* 0x000ee20008000800 */
[----:B------:R-:W4:Y:S01]  /*0fa0*/  LDCU UR19, c[0x0][0xb0c] ;  /* 0x00016180ff1377ac */ /* 0x000f220008000800 */
[----:B------:R-:W4:Y:S01]  /*0fb0*/  LDCU UR9, c[0x0][0xb20] ;  /* 0x00016400ff0977ac */ /* 0x000f220008000800 */
[----:B------:R-:W4:Y:S01]  /*0fc0*/  LDCU.64 UR16, c[0x0][0xb28] ;  /* 0x00016500ff1077ac */ /* 0x000f220008000a00 */
[----:B-1----:R-:W-:Y:S02]  /*0fd0*/  UISETP.NE.AND UP0, UPT, UR30, 0x1, UPT ;  /* 0x000000011e00788c */ /* 0x002fe4000bf05270 */
[----:B---3--:R-:W-:Y:S02]  /*0fe0*/  UIMAD.WIDE.U32 UR4, UR8, UR31, URZ ;  /* 0x0000001f080472a5 */ /* 0x008fe4000f8e00ff */
[----:B--2---:R-:W-:-:S02]  /*0ff0*/  UIMAD.WIDE.U32 UR6, UR14, UR28, URZ ;  /* 0x0000001c0e0672a5 */ /* 0x004fc4000f8e00ff */
[----:B----4-:R-:W-:Y:S02]  /*1000*/  UISETP.NE.AND UP1, UPT, UR19, 0x1, UPT ;  /* 0x000000011300788c */ /* 0x010fe4000bf25270 */
[----:B------:R-:W-:Y:S01]  /*1010*/  UIMAD.WIDE.U32 UR10, UR23, UR31, URZ ;  /* 0x0000001f170a72a5 */ /* 0x000fe2000f8e00ff */
[----:B------:R-:W-:Y:S01]  /*1020*/  UMOV UR4, UR5 ;  /* 0x0000000500047c82 */ /* 0x000fe20008000000 */
[----:B------:R-:W-:Y:S02]  /*1030*/  UISETP.NE.AND UP4, UPT, UR18, 0x1, UPT ;  /* 0x000000011200788c */ /* 0x000fe4000bf85270 */
[----:B------:R-:W-:-:S03]  /*1040*/  @UP0 USHF.R.U32.HI UR8, URZ, UR9, UR4 ;  /* 0x00000009ff080299 */ /* 0x000fc60008011604 */
[----:B------:R-:W-:Y:S01]  /*1050*/  UMOV UR6, UR11 ;  /* 0x0000000b00067c82 */ /* 0x000fe20008000000 */
[----:B------:R-:W-:Y:S01]  /*1060*/  UMOV UR4, UR7 ;  /* 0x0000000700047c82 */ /* 0x000fe20008000000 */
[----:B------:R-:W-:Y:S02]  /*1070*/  USHF.R.U32.HI UR10, URZ, UR9, UR6 ;  /* 0x00000009ff0a7299 */ /* 0x000fe40008011606 */
[----:B------:R-:W-:Y:S02]  /*1080*/  @UP1 USHF.R.U32.HI UR14, URZ, UR29, UR4 ;  /* 0x0000001dff0e1299 */ /* 0x000fe40008011604 */
[----:B------:R-:W-:Y:S02]  /*1090*/  UIMAD.WIDE.U32 UR4, UR8, UR16, URZ ;  /* 0x00000010080472a5 */ /* 0x000fe4000f8e00ff */
[----:B------:R-:W-:Y:S02]  /*10a0*/  UIMAD.WIDE.U32 UR12, UR27, UR28, URZ ;  /* 0x0000001c1b0c72a5 */ /* 0x000fe4000f8e00ff */
[----:B------:R-:W-:-:S03]  /*10b0*/  UIMAD.WIDE.U32 UR6, UR14, UR16, URZ ;  /* 0x000000100e0672a5 */ /* 0x000fc6000f8e00ff */
[----:B------:R-:W-:Y:S02]  /*10c0*/  UMOV UR4, UR5 ;  /* 0x0000000500047c82 */ /* 0x000fe40008000000 */
[----:B------:R-:W-:Y:S01]  /*10d0*/  @UP4 USHF.R.U32.HI UR8, URZ, UR17, UR4 ;  /* 0x00000011ff084299 */ /* 0x000fe20008011604 */
[----:B------:R-:W-:Y:S02]  /*10e0*/  UMOV UR9, UR13 ;  /* 0x0000000d00097c82 */ /* 0x000fe40008000000 */
[----:B------:R-:W-:Y:S01]  /*10f0*/  UMOV UR4, UR7 ;  /* 0x0000000700047c82 */ /* 0x000fe20008000000 */
[----:B------:R-:W-:Y:S02]  /*1100*/  USHF.R.U32.HI UR29, URZ, UR29, UR9 ;  /* 0x0000001dff1d7299 */ /* 0x000fe40008011609 */
[----:B------:R-:W-:Y:S02]  /*1110*/  @UP4 USHF.R.U32.HI UR14, URZ, UR17, UR4 ;  /* 0x00000011ff0e4299 */ /* 0x000fe40008011604 */
[----:B------:R-:W-:-:S02]  /*1120*/  USEL UR9, UR23, UR10, !UP0 ;  /* 0x0000000a17097287 */ /* 0x000fc4000c000000 */
[----:B------:R-:W-:Y:S02]  /*1130*/  UIMAD UR4, UR8, UR18, URZ ;  /* 0x00000012080472a4 */ /* 0x000fe4000f8e02ff */
[----:B------:R-:W-:Y:S02]  /*1140*/  USEL UR6, UR27, UR29, !UP1 ;  /* 0x0000001d1b067287 */ /* 0x000fe4000c800000 */
[----:B------:R-:W-:Y:S02]  /*1150*/  UISETP.GE.AND UP0, UPT, UR9, UR4, UPT ;  /* 0x000000040900728c */ /* 0x000fe4000bf06270 */
[----:B------:R-:W-:Y:S02]  /*1160*/  UIMAD.WIDE.U32 UR4, UR9, UR16, URZ ;  /* 0x00000010090472a5 */ /* 0x000fe4000f8e00ff */
[----:B------:R-:W-:Y:S02]  /*1170*/  UIMAD UR7, UR14, UR18, URZ ;  /* 0x000000120e0772a4 */ /* 0x000fe4000f8e02ff */
[----:B------:R-:W-:-:S02]  /*1180*/  UIMAD.WIDE.U32 UR10, UR6, UR16, URZ ;  /* 0x00000010060a72a5 */ /* 0x000fc4000f8e00ff */
[----:B------:R-:W-:Y:S01]  /*1190*/  UISETP.GE.OR UP0, UPT, UR6, UR7, UP0 ;  /* 0x000000070600728c */ /* 0x000fe20008706670 */
[----:B------:R-:W-:Y:S01]  /*11a0*/  UMOV UR4, UR5 ;  /* 0x0000000500047c82 */ /* 0x000fe20008000000 */
[----:B------:R-:W-:Y:S02]  /*11b0*/  UIADD3 UR8, UPT, UPT, -UR9, URZ, URZ ;  /* 0x000000ff09087290 */ /* 0x000fe4000fffe1ff */
[----:B------:R-:W-:Y:S02]  /*11c0*/  USHF.R.U32.HI UR4, URZ, UR17, UR4 ;  /* 0x00000011ff047299 */ /* 0x000fe40008011604 */
[----:B------:R-:W-:Y:S02]  /*11d0*/  UIMAD UR23, UR30, UR8, UR23 ;  /* 0x000000081e1772a4 */ /* 0x000fe4000f8e0217 */
[----:B------:R-:W-:Y:S02]  /*11e0*/  USEL UR7, UR9, UR4, !UP4 ;  /* 0x0000000409077287 */ /* 0x000fe4000e000000 */
[----:B------:R-:W-:Y:S01]  /*11f0*/  UIADD3 UR10, UPT, UPT, -UR6, URZ, URZ ;  /* 0x000000ff060a7290 */ /* 0x000fe2000fffe1ff */
[----:B------:R-:W-:-:S02]  /*1200*/  @!UP0 UMOV UR4, UR11 ;  /* 0x0000000b00048c82 */ /* 0x000fc40008000000 */
[----:B------:R-:W-:Y:S02]  /*1210*/  @!UP0 USHF.R.U32.HI UR5, URZ, UR17, UR4 ;  /* 0x00000011ff058299 */ /* 0x000fe40008011604 */
[----:B------:R-:W-:Y:S02]  /*1220*/  UIADD3 UR4, UPT, UPT, -UR7, URZ, URZ ;  /* 0x000000ff07047290 */ /* 0x000fe4000fffe1ff */
[----:B------:R-:W-:Y:S02]  /*1230*/  @!UP0 USEL UR5, UR6, UR5, !UP4 ;  /* 0x0000000506058287 */ /* 0x000fe4000e000000 */
[----:B------:R-:W-:Y:S02]  /*1240*/  UIMAD UR8, UR18, UR4, UR9 ;  /* 0x00000004120872a4 */ /* 0x000fe4000f8e0209 */
[----:B------:R-:W-:Y:S02]  /*1250*/  @!UP0 UIADD3 UR4, UPT, UPT, UR7, -UR5, URZ ;  /* 0x8000000507048290 */ /* 0x000fe4000fffe0ff */
[----:B------:R-:W-:-:S02]  /*1260*/  @!UP0 UIMAD UR8, UR8, UR14, UR5 ;  /* 0x0000000e080882a4 */ /* 0x000fc4000f8e0205 */
[----:B------:R-:W-:Y:S02]  /*1270*/  @!UP0 UIMAD UR9, UR4, UR18, UR6 ;  /* 0x00000012040982a4 */ /* 0x000fe4000f8e0206 */
[----:B------:R-:W-:Y:S02]  /*1280*/  UIMAD UR4, UR19, UR10, UR27 ;  /* 0x0000000a130472a4 */ /* 0x000fe4000f8e021b */
[----:B------:R-:W-:Y:S01]  /*1290*/  UIMAD UR23, UR9, UR30, UR23 ;  /* 0x0000001e091772a4 */ /* 0x000fe2000f8e0217 */
[----:B------:R-:W-:Y:S02]  /*12a0*/  @!UP0 UMOV UR6, UR8 ;  /* 0x0000000800068c82 */ /* 0x000fe40008000000 */
[----:B------:R-:W-:-:S12]  /*12b0*/  UIMAD UR27, UR6, UR19, UR4 ;  /* 0x00000013061b72a4 */ /* 0x000fd8000f8e0204 */
.L_x_15:
[----:B------:R-:W1:Y:S02]  /*12c0*/  LDCU UR4, c[0x0][0xb30] ;  /* 0x00016600ff0477ac */ /* 0x000e640008000800 */
[----:B-1----:R-:W-:-:S09]  /*12d0*/  UISETP.NE.AND UP0, UPT, UR4, 0x1, UPT ;  /* 0x000000010400788c */ /* 0x002fd2000bf05270 */
[----:B------:R-:W-:Y:S05]  /*12e0*/  BRA.U UP0, `(.L_x_16) ;  /* 0x0000000100447547 */ /* 0x000fea000b800000 */
[----:B------:R-:W1:Y:S01]  /*12f0*/  LDCU.128 UR8, c[0x0][0xb10] ;  /* 0x00016200ff0877ac */ /* 0x000e620008000c00 */
[----:B------:R-:W2:Y:S01]  /*1300*/  LDCU UR12, c[0x0][0xb0c] ;  /* 0x00016180ff0c77ac */ /* 0x000ea20008000800 */
[----:B------:R-:W3:Y:S01]  /*1310*/  LDCU UR13, c[0x0][0xb20] ;  /* 0x00016400ff0d77ac */ /* 0x000ee20008000800 */
[----:B-1----:R-:W-:Y:S02]  /*1320*/  UIMAD.WIDE.U32 UR6, UR27, UR8, URZ ;  /* 0x000000081b0672a5 */ /* 0x002fe4000f8e00ff */
[----:B------:R-:W-:Y:S02]  /*1330*/  UIMAD.WIDE.U32 UR4, UR23, UR11, URZ ;  /* 0x0000000b170472a5 */ /* 0x000fe4000f8e00ff */
[----:B--2---:R-:W-:Y:S02]  /*1340*/  UISETP.NE.AND UP1, UPT, UR12, 0x1, UPT ;  /* 0x000000010c00788c */ /* 0x004fe4000bf25270 */
[----:B------:R-:W-:Y:S01]  /*1350*/  UISETP.NE.AND UP0, UPT, UR10, 0x1, UPT ;  /* 0x000000010a00788c */ /* 0x000fe2000bf05270 */
[----:B------:R-:W-:-:S02]  /*1360*/  UMOV UR6, UR7 ;  /* 0x0000000700067c82 */ /* 0x000fc40008000000 */
[----:B------:R-:W-:Y:S01]  /*1370*/  UMOV UR4, UR5 ;  /* 0x0000000500047c82 */ /* 0x000fe20008000000 */
[----:B------:R-:W-:Y:S02]  /*1380*/  USHF.R.U32.HI UR6, URZ, UR9, UR6 ;  /* 0x00000009ff067299 */ /* 0x000fe40008011606 */
[----:B---3--:R-:W-:Y:S02]  /*1390*/  USHF.R.U32.HI UR4, URZ, UR13, UR4 ;  /* 0x0000000dff047299 */ /* 0x008fe40008011604 */
[----:B------:R-:W-:Y:S02]  /*13a0*/  USEL UR5, UR27, UR6, !UP1 ;  /* 0x000000061b057287 */ /* 0x000fe4000c800000 */
[----:B------:R-:W-:-:S04]  /*13b0*/  USEL UR4, UR23, UR4, !UP0 ;  /* 0x0000000417047287 */ /* 0x000fc8000c000000 */
[----:B------:R-:W-:Y:S02]  /*13c0*/  UIADD3 UR6, UPT, UPT, UR5, -UR4, URZ ;  /* 0x8000000405067290 */ /* 0x000fe4000fffe0ff */
[----:B------:R-:W-:Y:S02]  /*13d0*/  UIADD3 UR4, UPT, UPT, -UR5, UR4, URZ ;  /* 0x0000000405047290 */ /* 0x000fe4000fffe1ff */
[----:B------:R-:W-:Y:S02]  /*13e0*/  UIMAD UR23, UR6, UR10, UR23 ;  /* 0x0000000a061772a4 */ /* 0x000fe4000f8e0217 */
[----:B------:R-:W-:-:S12]  /*13f0*/  UIMAD UR27, UR4, UR12, UR27 ;  /* 0x0000000c041b72a4 */ /* 0x000fd8000f8e021b */
.L_x_16:
[----:B------:R-:W-:Y:S01]  /*1400*/  BAR.SYNC.DEFER_BLOCKING 0x0 ;  /* 0x0000000000007b1d */ /* 0x000fe20000010000 */
[----:B------:R-:W-:Y:S01]  /*1410*/  UISETP.NE.AND UP0, UPT, UR15, 0x2, UPT ;  /* 0x000000020f00788c */ /* 0x000fe2000bf05270 */
[----:B------:R-:W-:Y:S02]  /*1420*/  ISETP.NE.OR P2, PT, R0, 0x2, !P2 ;  /* 0x000000020000780c */ /* 0x000fe40005745670 */
[----:B------:R-:W-:Y:S02]  /*1430*/  LOP3.LUT R0, R101, 0x1f, RZ, 0xc0, !PT ;  /* 0x0000001f65007812 */ /* 0x000fe400078ec0ff */
[----:B------:R-:W1:Y:S04]  /*1440*/  LDCU UR39, c[0x0][0xb24] ;  /* 0x00016480ff2777ac */ /* 0x000e680008000800 */
[----:B------:R-:W-:Y:S05]  /*1450*/  BRA.U UP0, `(.L_x_17) ;  /* 0x0000002100487547 */ /* 0x000fea000b800000 */
[----:B------:R-:W2:Y:S01]  /*1460*/  LDCU UR7, c[0x0][0x390] ;  /* 0x00007200ff0777ac */ /* 0x000ea20008000800 */
[----:B------:R-:W-:Y:S01]  /*1470*/  PLOP3.LUT P1, PT, PT, PT, UP2, 0x80, 0x8 ;  /* 0x000000000008781c */ /* 0x000fe20003f2f028 */
[----:B------:R-:W-:Y:S01]  /*1480*/  IMAD.MOV.U32 R2, RZ, RZ, RZ ;  /* 0x000000ffff027224 */ /* 0x000fe200078e00ff */
[----:B------:R-:W-:Y:S01]  /*1490*/  ISETP.EQ.OR P3, PT, R0, RZ, P2 ;  /* 0x000000ff0000720c */ /* 0x000fe20001762670 */
[----:B------:R-:W3:Y:S01]  /*14a0*/  LDCU UR6, c[0x0][0x5c0] ;  /* 0x0000b800ff0677ac */ /* 0x000ee20008000800 */
[----:B------:R-:W-:Y:S01]  /*14b0*/  PLOP3.LUT P1, PT, P1, PT, PT, 0x8, 0x80 ;  /* 0x000000000080781c */ /* 0x000fe20000f2e170 */
[----:B------:R-:W4:Y:S01]  /*14c0*/  LDCU UR53, c[0x0][0x370] ;  /* 0x00006e00ff3577ac */ /* 0x000f220008000800 */
[----:B------:R-:W1:Y:S01]  /*14d0*/  LDCU.64 UR46, c[0x0][0x348] ;  /* 0x00006900ff2e77ac */ /* 0x000e620008000a00 */
[----:B------:R-:W1:Y:S01]  /*14e0*/  LDCU UR52, c[0x0][0x374] ;  /* 0x00006e80ff3477ac */ /* 0x000e620008000800 */
[----:B--2---:R-:W-:Y:S02]  /*14f0*/  UIADD3 UR5, UPT, UPT, UR7, 0x1f, URZ ;  /* 0x0000001f07057890 */ /* 0x004fe4000fffe0ff */
[----:B---3--:R-:W-:-:S02]  /*1500*/  UIADD3 UR6, UPT, UPT, UR6, 0x3f, URZ ;  /* 0x0000003f06067890 */ /* 0x008fc4000fffe0ff */
[----:B------:R-:W-:Y:S02]  /*1510*/  USHF.R.S32.HI UR4, URZ, 0x1f, UR5 ;  /* 0x0000001fff047899 */ /* 0x000fe40008011405 */
[----:B------:R-:W-:Y:S02]  /*1520*/  UIADD3 UR57, UPT, UPT, UR7, 0x3e, URZ ;  /* 0x0000003e07397890 */ /* 0x000fe4000fffe0ff */
[----:B------:R-:W-:Y:S02]  /*1530*/  ULEA.HI UR4, UR4, UR5, URZ, 0x5 ;  /* 0x0000000504047291 */ /* 0x000fe4000f8f28ff */
[----:B------:R-:W-:Y:S02]  /*1540*/  UIADD3 UR5, UPT, UPT, UR7, -0x1, URZ ;  /* 0xffffffff07057890 */ /* 0x000fe4000fffe0ff */
[----:B------:R-:W-:Y:S02]  /*1550*/  USHF.R.S32.HI UR55, URZ, 0x5, UR4 ;  /* 0x00000005ff377899 */ /* 0x000fe40008011404 */
[----:B------:R-:W-:-:S02]  /*1560*/  UISETP.GE.U32.AND UP1, UPT, UR5, -0x3f, UPT ;  /* 0xffffffc10500788c */ /* 0x000fc4000bf26070 */
[----:B------:R-:W-:Y:S02]  /*1570*/  UISETP.LT.U32.AND UP0, UPT, UR55, 0x10, UPT ;  /* 0x000000103700788c */ /* 0x000fe4000bf01070 */
[----:B------:R-:W-:Y:S02]  /*1580*/  USHF.R.S32.HI UR4, URZ, 0x1f, UR6 ;  /* 0x0000001fff047899 */ /* 0x000fe40008011406 */
[----:B------:R-:W-:Y:S02]  /*1590*/  USEL UR54, UR55, 0x10, UP0 ;  /* 0x0000001037367887 */ /* 0x000fe40008000000 */
[----:B------:R-:W-:Y:S02]  /*15a0*/  ULEA.HI UR4, UR4, UR6, URZ, 0x6 ;  /* 0x0000000604047291 */ /* 0x000fe4000f8f30ff */
[----:B------:R-:W-:Y:S02]  /*15b0*/  UIADD3 UR38, UPT, UPT, UR54, -0x1, URZ ;  /* 0xffffffff36267890 */ /* 0x000fe4000fffe0ff */
[----:B------:R-:W-:-:S02]  /*15c0*/  @UP1 UIADD3 UR38, UPT, UPT, UR54, URZ, URZ ;  /* 0x000000ff36261290 */ /* 0x000fc4000fffe0ff */
[----:B------:R-:W-:Y:S02]  /*15d0*/  USHF.R.S32.HI UR51, URZ, 0x6, UR4 ;  /* 0x00000006ff337899 */ /* 0x000fe40008011404 */
[----:B------:R-:W-:Y:S02]  /*15e0*/  UIADD3 UR56, UPT, UPT, UR55, -UR54, URZ ;  /* 0x8000003637387290 */ /* 0x000fe4000fffe0ff */
[----:B------:R-:W-:Y:S01]  /*15f0*/  UIADD3 UR38, UPT, UPT, UR38, 0x1, URZ ;  /* 0x0000000126267890 */ /* 0x000fe2000fffe0ff */
[----:B------:R-:W-:Y:S01]  /*1600*/  UMOV UR28, 0x1 ;  /* 0x00000001001c7882 */ /* 0x000fe20000000000 */
[----:B-1--4-:R-:W-:-:S10]  /*1610*/  UMOV UR36, URZ ;  /* 0x000000ff00247c82 */ /* 0x012fd40008000000 */
.L_x_33:
[----:B------:R-:W-:Y:S01]  /*1620*/  IMAD.U32 R4, RZ, RZ, UR51 ;  /* 0x00000033ff047e24 */ /* 0x000fe2000f8e00ff */
[----:B------:R-:W1:Y:S04]  /*1630*/  LDCU UR50, c[0x0][0x5c4] ;  /* 0x0000b880ff3277ac */ /* 0x000e680008000800 */
[-C--:B------:R-:W-:Y:S01]  /*1640*/  IABS R0, R4.reuse ;  /* 0x0000000400007213 */ /* 0x080fe20000000000 */
[----:B------:R-:W-:Y:S01]  /*1650*/  UMOV UR29, 0x400 ;  /* 0x00000400001d7882 */ /* 0x000fe20000000000 */
[----:B------:R-:W-:Y:S01]  /*1660*/  IABS R4, R4 ;  /* 0x0000000400047213 */ /* 0x000fe20000000000 */
[----:B------:R-:W-:Y:S01]  /*1670*/  USHF.L.U32 UR34, UR27, 0x7, URZ ;  /* 0x000000071b227899 */ /* 0x000fe200080006ff */
[----:B------:R-:W-:Y:S01]  /*1680*/  R2UR UR6, R0 ;  /* 0x00000000000672ca */ /* 0x000fe200000e0000 */
[----:B------:R-:W-:Y:S01]  /*1690*/  UMOV UR15, URZ ;  /* 0x000000ff000f7c82 */ /* 0x000fe20008000000 */
[----:B-1----:R-:W-:-:S11]  /*16a0*/  IMAD.U32 R3, RZ, RZ, UR50 ;  /* 0x00000032ff037e24 */ /* 0x002fd6000f8e00ff */
[----:B------:R-:W1:Y:S08]  /*16b0*/  I2F.RP R6, UR6 ;  /* 0x0000000600067d06 */ /* 0x000e700008209400 */
[----:B-1----:R-:W1:Y:S02]  /*16c0*/  MUFU.RCP R5, R6 ;  /* 0x0000000600057308 */ /* 0x002e640000001000 */
[----:B-1----:R-:W-:-:S06]  /*16d0*/  VIADD R5, R5, 0xffffffe ;  /* 0x0ffffffe05057836 */ /* 0x002fcc0000000000 */
[----:B------:R-:W1:Y:S02]  /*16e0*/  F2I.FTZ.U32.TRUNC.NTZ R0, R5 ;  /* 0x0000000500007305 */ /* 0x000e64000021f000 */
[----:B-1----:R-:W-:Y:S02]  /*16f0*/  R2UR UR5, R0 ;  /* 0x00000000000572ca */ /* 0x002fe400000e0000 */
[----:B------:R-:W-:Y:S01]  /*1700*/  IABS R0, R3 ;  /* 0x0000000300007213 */ /* 0x000fe20000000000 */
[----:B------:R-:W-:-:S03]  /*1710*/  IMAD.U32 R3, RZ, RZ, UR23 ;  /* 0x00000017ff037e24 */ /* 0x000fc6000f8e00ff */
[----:B------:R-:W-:Y:S01]  /*1720*/  R2UR UR8, R0 ;  /* 0x00000000000872ca */ /* 0x000fe200000e0000 */
[----:B------:R-:W-:Y:S01]  /*1730*/  IMAD.MOV R0, RZ, RZ, -R4 ;  /* 0x000000ffff007224 */ /* 0x000fe200078e0a04 */
[----:B------:R-:W-:-:S04]  /*1740*/  IABS R3, R3 ;  /* 0x0000000300037213 */ /* 0x000fc80000000000 */
[----:B------:R-:W-:Y:S01]  /*1750*/  R2UR UR9, R3 ;  /* 0x00000000030972ca */ /* 0x000fe200000e0000 */
[----:B------:R-:W-:-:S04]  /*1760*/  UIADD3 UR4, UPT, UPT, URZ, -UR5, URZ ;  /* 0x80000005ff047290 */ /* 0x000fc8000fffe0ff */
[----:B------:R-:W-:Y:S02]  /*1770*/  UIMAD UR7, UR4, UR6, URZ ;  /* 0x00000006040772a4 */ /* 0x000fe4000f8e02ff */
[----:B------:R-:W1:Y:S01]  /*1780*/  I2F.RP R3, UR8 ;  /* 0x0000000800037d06 */ /* 0x000e620008209400 */
[----:B------:R-:W-:Y:S02]  /*1790*/  UMOV UR4, URZ ;  /* 0x000000ff00047c82 */ /* 0x000fe40008000000 */
[----:B------:R-:W-:Y:S02]  /*17a0*/  UIMAD.WIDE.U32 UR4, UR5, UR7, UR4 ;  /* 0x00000007050472a5 */ /* 0x000fe4000f8e0004 */
[----:B------:R-:W-:-:S05]  /*17b0*/  R2UR UR7, R0 ;  /* 0x00000000000772ca */ /* 0x000fca00000e0000 */
[----:B------:R-:W-:Y:S02]  /*17c0*/  UMOV UR4, UR5 ;  /* 0x0000000500047c82 */ /* 0x000fe40008000000 */
[----:B------:R-:W-:Y:S01]  /*17d0*/  UIMAD.WIDE.U32 UR4, UR4, UR9, URZ ;  /* 0x00000009040472a5 */ /* 0x000fe2000f8e00ff */
[----:B-1----:R-:W1:Y:S06]  /*17e0*/  MUFU.RCP R0, R3 ;  /* 0x0000000300007308 */ /* 0x002e6c0000001000 */
[----:B------:R-:W-:Y:S02]  /*17f0*/  UMOV UR4, UR5 ;  /* 0x0000000500047c82 */ /* 0x000fe40008000000 */
[----:B------:R-:W-:Y:S01]  /*1800*/  UIMAD UR5, UR4, UR7, UR9 ;  /* 0x00000007040572a4 */ /* 0x000fe2000f8e0209 */
[----:B------:R-:W2:Y:S03]  /*1810*/  S2UR UR7, SR_CgaCtaId ;  /* 0x00000000000779c3 */ /* 0x000ea60000008800 */
[----:B------:R-:W-:Y:S01]  /*1820*/  UISETP.GT.U32.AND UP0, UPT, UR6, UR5, UPT ;  /* 0x000000050600728c */ /* 0x000fe2000bf04070 */
[----:B-1----:R-:W-:-:S02]  /*1830*/  VIADD R0, R0, 0xffffffe ;  /* 0x0ffffffe00007836 */ /* 0x002fc40000000000 */
[----:B------:R-:W-:-:S08]  /*1840*/  IMAD.U32 R3, RZ, RZ, UR28 ;  /* 0x0000001cff037e24 */ /* 0x000fd0000f8e00ff */
[----:B------:R-:W-:Y:S01]  /*1850*/  @!UP0 UIADD3 UR5, UPT, UPT, UR5, -UR6, URZ ;  /* 0x8000000605058290 */ /* 0x000fe2000fffe0ff */
[----:B------:R-:W1:Y:S01]  /*1860*/  F2I.FTZ.U32.TRUNC.NTZ R0, R0 ;  /* 0x0000000000007305 */ /* 0x000e62000021f000 */
[----:B------:R-:W-:Y:S01]  /*1870*/  @!UP0 UIADD3 UR4, UPT, UPT, UR4, 0x1, URZ ;  /* 0x0000000104048890 */ /* 0x000fe2000fffe0ff */
[----:B------:R-:W-:Y:S01]  /*1880*/  SHF.L.U32 R3, R3, 0x1f, RZ ;  /* 0x0000001f03037819 */ /* 0x000fe200000006ff */
[----:B------:R-:W-:Y:S02]  /*1890*/  UISETP.GE.U32.AND UP1, UPT, UR5, UR6, UPT ;  /* 0x000000060500728c */ /* 0x000fe4000bf26070 */
[----:B------:R-:W-:Y:S02]  /*18a0*/  ULOP3.LUT UR5, UR23, UR51, URZ, 0x3c, !UPT ;  /* 0x0000003317057292 */ /* 0x000fe4000f8e3cff */
[----:B--2---:R-:W-:Y:S02]  /*18b0*/  ULEA UR29, UR7, UR29, 0x18 ;  /* 0x0000001d071d7291 */ /* 0x004fe4000f8ec0ff */
[----:B------:R-:W-:-:S02]  /*18c0*/  UISETP.GE.AND UP0, UPT, UR5, URZ, UPT ;  /* 0x000000ff0500728c */ /* 0x000fc4000bf06270 */
[----:B------:R-:W-:-:S03]  /*18d0*/  ULEA UR7, UR36, UR29, 0x3 ;  /* 0x0000001d24077291 */ /* 0x000fc6000f8e18ff */
[----:B------:R-:W-:Y:S01]  /*18e0*/  @UP1 UIADD3 UR4, UPT, UPT, UR4, 0x1, URZ ;  /* 0x0000000104041890 */ /* 0x000fe2000fffe0ff */
[----:B-1----:R-:W-:Y:S01]  /*18f0*/  R2UR UR5, R0 ;  /* 0x00000000000572ca */ /* 0x002fe200000e0000 */
[----:B------:R-:W-:-:S05]  /*1900*/  UISETP.NE.AND UP1, UPT, UR51, URZ, UPT ;  /* 0x000000ff3300728c */ /* 0x000fca000bf25270 */
[----:B------:R-:W-:Y:S01]  /*1910*/  UMOV UR6, UR4 ;  /* 0x0000000400067c82 */ /* 0x000fe20008000000 */
[----:B------:R1:W2:Y:S01]  /*1920*/  SYNCS.PHASECHK.TRANS64.TRYWAIT P0, [UR7+0x80], R3 ;  /* 0x00008003ff0075a7 */ /* 0x0002a20008001107 */
[----:B------:R-:W-:-:S04]  /*1930*/  @!UP0 UIADD3 UR6, UPT, UPT, -UR6, URZ, URZ ;  /* 0x000000ff06068290 */ /* 0x000fc8000fffe1ff */
[----:B------:R-:W-:Y:S02]  /*1940*/  @!UP1 ULOP3.LUT UR6, URZ, UR51, URZ, 0x33, !UPT ;  /* 0x00000033ff069292 */ /* 0x000fe4000f8e33ff */
[----:B------:R-:W-:-:S04]  /*1950*/  UIADD3 UR4, UPT, UPT, URZ, -UR5, URZ ;  /* 0x80000005ff047290 */ /* 0x000fc8000fffe0ff */
[----:B------:R-:W-:Y:S01]  /*1960*/  IMAD.U32 R0, RZ, RZ, UR6 ;  /* 0x00000006ff007e24 */ /* 0x000fe2000f8e00ff */
[----:B------:R-:W-:-:S03]  /*1970*/  UIMAD UR7, UR4, UR8, URZ ;  /* 0x00000008040772a4 */ /* 0x000fc6000f8e02ff */
[----:B------:R-:W-:Y:S01]  /*1980*/  UMOV UR4, URZ ;  /* 0x000000ff00047c82 */ /* 0x000fe20008000000 */
[----:B------:R-:W-:Y:S01]  /*1990*/  IABS R0, R0 ;  /* 0x0000000000007213 */ /* 0x000fe20000000000 */
[----:B------:R-:W-:-:S03]  /*19a0*/  UIMAD.WIDE.U32 UR4, UR5, UR7, UR4 ;  /* 0x00000007050472a5 */ /* 0x000fc6000f8e0004 */
[----:B------:R-:W-:-:S04]  /*19b0*/  R2UR UR9, R0 ;  /* 0x00000000000972ca */ /* 0x000fc800000e0000 */
[----:B------:R-:W-:-:S09]  /*19c0*/  UMOV UR4, UR5 ;  /* 0x0000000500047c82 */ /* 0x000fd20008000000 */
[----:B------:R-:W-:-:S07]  /*19d0*/  UIMAD.WIDE.U32 UR4, UR4, UR9, URZ ;  /* 0x00000009040472a5 */ /* 0x000fce000f8e00ff */
[----:B------:R-:W-:Y:S02]  /*19e0*/  UMOV UR4, UR5 ;  /* 0x0000000500047c82 */ /* 0x000fe40008000000 */
[----:B------:R-:W-:-:S04]  /*19f0*/  UIADD3 UR5, UPT, UPT, -UR4, URZ, URZ ;  /* 0x000000ff04057290 */ /* 0x000fc8000fffe1ff */
[----:B------:R-:W-:-:S04]  /*1a00*/  UIMAD UR5, UR8, UR5, UR9 ;  /* 0x00000005080572a4 */ /* 0x000fc8000f8e0209 */
[----:B------:R-:W-:-:S11]  /*1a10*/  UISETP.GT.U32.AND UP0, UPT, UR8, UR5, UPT ;  /* 0x000000050800728c */ /* 0x000fd6000bf04070 */
[----:B------:R-:W-:Y:S02]  /*1a20*/  @!UP0 UIADD3 UR5, UPT, UPT, UR5, -UR8, URZ ;  /* 0x8000000805058290 */ /* 0x000fe4000fffe0ff */
[----:B------:R-:W-:Y:S02]  /*1a30*/  @!UP0 UIADD3 UR4, UPT, UPT, UR4, 0x1, URZ ;  /* 0x0000000104048890 */ /* 0x000fe4000fffe0ff */
[----:B------:R-:W-:Y:S02]  /*1a40*/  UISETP.GE.U32.AND UP1, UPT, UR5, UR8, UPT ;  /* 0x000000080500728c */ /* 0x000fe4000bf26070 */
[----:B------:R-:W-:-:S04]  /*1a50*/  ULOP3.LUT UR5, UR6, UR50, URZ, 0x3c, !UPT ;  /* 0x0000003206057292 */ /* 0x000fc8000f8e3cff */
[----:B------:R-:W-:-:S05]  /*1a60*/  UISETP.GE.AND UP0, UPT, UR5, URZ, UPT ;  /* 0x000000ff0500728c */ /* 0x000fca000bf06270 */
[----:B------:R-:W-:Y:S02]  /*1a70*/  @UP1 UIADD3 UR4, UPT, UPT, UR4, 0x1, URZ ;  /* 0x0000000104041890 */ /* 0x000fe4000fffe0ff */
[----:B------:R-:W-:-:S05]  /*1a80*/  UISETP.NE.AND UP1, UPT, UR50, URZ, UPT ;  /* 0x000000ff3200728c */ /* 0x000fca000bf25270 */
[----:B------:R-:W-:Y:S01]  /*1a90*/  UMOV UR37, UR4 ;  /* 0x0000000400257c82 */ /* 0x000fe20008000000 */
[----:B------:R-:W-:Y:S02]  /*1aa0*/  UIADD3 UR4, UPT, UPT, -UR6, URZ, URZ ;  /* 0x000000ff06047290 */ /* 0x000fe4000fffe1ff */
[----:B------:R-:W-:Y:S02]  /*1ab0*/  @!UP0 UIADD3 UR37, UPT, UPT, -UR37, URZ, URZ ;  /* 0x000000ff25258290 */ /* 0x000fe4000fffe1ff */
[----:B------:R-:W-:Y:S02]  /*1ac0*/  UISETP.GE.U32.AND UP0, UPT, UR57, 0x3f, UPT ;  /* 0x0000003f3900788c */ /* 0x000fe4000bf06070 */
[----:B------:R-:W-:Y:S02]  /*1ad0*/  @!UP1 ULOP3.LUT UR37, URZ, UR50, URZ, 0x33, !UPT ;  /* 0x00000032ff259292 */ /* 0x000fe4000f8e33ff */
[----:B------:R-:W-:Y:S02]  /*1ae0*/  UIMAD UR4, UR51, UR4, UR23 ;  /* 0x00000004330472a4 */ /* 0x000fe4000f8e0217 */
[----:B------:R-:W-:-:S02]  /*1af0*/  UIADD3 UR5, UPT, UPT, -UR37, URZ, URZ ;  /* 0x000000ff25057290 */ /* 0x000fc4000fffe1ff */
[----:B------:R-:W-:Y:S02]  /*1b00*/  USHF.L.U32 UR10, UR4, 0x6, URZ ;  /* 0x00000006040a7899 */ /* 0x000fe400080006ff */
[----:B------:R-:W-:Y:S01]  /*1b10*/  UIMAD UR50, UR50, UR5, UR6 ;  /* 0x00000005323272a4 */ /* 0x000fe2000f8e0206 */
[----:B-12---:R-:W-:Y:S11]  /*1b20*/  BRA.U !UP0, `(.L_x_18) ;  /* 0x0000000508287547 */ /* 0x006ff6000b800000 */
[----:B------:R-:W1:Y:S01]  /*1b30*/  LDCU.64 UR12, c[0x0][0x5b0] ;  /* 0x0000b600ff0c77ac */ /* 0x000e620008000a00 */
[----:B------:R-:W1:Y:S01]  /*1b40*/  LDCU.64 UR8, c[0x0][0x5d8] ;  /* 0x0000bb00ff0877ac */ /* 0x000e620008000a00 */
[----:B------:R-:W2:Y:S01]  /*1b50*/  LDCU UR19, c[0x0][0x598] ;  /* 0x0000b300ff1377ac */ /* 0x000ea20008000800 */
[----:B------:R-:W3:Y:S01]  /*1b60*/  LDCU UR18, c[0x0][0x58c] ;  /* 0x0000b180ff1277ac */ /* 0x000ee20008000800 */
[----:B------:R-:W4:Y:S01]  /*1b70*/  LDCU UR21, c[0x0][0x59c] ;  /* 0x0000b380ff1577ac */ /* 0x000f220008000800 */
[----:B------:R-:W2:Y:S01]  /*1b80*/  LDCU UR20, c[0x0][0x5a0] ;  /* 0x0000b400ff1477ac */ /* 0x000ea20008000800 */
[----:B------:R-:W2:Y:S01]  /*1b90*/  LDCU.64 UR16, c[0x0][0x590] ;  /* 0x0000b200ff1077ac */ /* 0x000ea20008000a00 */
[----:B------:R-:W2:Y:S01]  /*1ba0*/  LDCU.64 UR6, c[0x0][0x5b8] ;  /* 0x0000b700ff0677ac */ /* 0x000ea20008000a00 */
[----:B------:R-:W2:Y:S01]  /*1bb0*/  LDCU.64 UR4, c[0x0][0x5d0] ;  /* 0x0000ba00ff0477ac */ /* 0x000ea20008000a00 */
[----:B-1----:R-:W-:Y:S02]  /*1bc0*/  UIMAD UR31, UR50, UR12, UR8 ;  /* 0x0000000c321f72a4 */ /* 0x002fe4000f8e0208 */
[----:B------:R-:W-:-:S02]  /*1bd0*/  UIMAD UR30, UR37, UR13, UR9 ;  /* 0x0000000d251e72a4 */ /* 0x000fc4000f8e0209 */
[----:B------:R-:W-:Y:S01]  /*1be0*/  UIADD3 UR42, UPT, UPT, UR34, 0x40, URZ ;  /* 0x00000040222a7890 */ /* 0x000fe2000fffe0ff */
[----:B------:R-:W-:Y:S01]  /*1bf0*/  UMOV UR14, URZ ;  /* 0x000000ff000e7c82 */ /* 0x000fe20008000000 */
[----:B---34-:R-:W-:-:S10]  /*1c00*/  UMOV UR11, UR36 ;  /* 0x00000024000b7c82 */ /* 0x018fd40008000000 */
.L_x_23:
[----:B------:R-:W-:Y:S01]  /*1c10*/  @!P2 MOV R3, 0x3000 ;  /* 0x000030000003a802 */ /* 0x000fe20000000f00 */
[----:B------:R-:W-:Y:S01]  /*1c20*/  ULEA UR33, UR11, UR29, 0x3 ;  /* 0x0000001d0b217291 */ /* 0x000fe2000f8e18ff */
[----:B---3--:R-:W-:Y:S11]  /*1c30*/  @P0 BRA `(.L_x_19) ;  /* 0x0000000000100947 */ /* 0x008ff60003800000 */
[----:B------:R-:W-:Y:S04]  /*1c40*/  MOV R0, UR28 ;  /* 0x0000001c00007c02 */ /* 0x000fe80008000f00 */
[----:B------:R-:W-:Y:S04]  /*1c50*/  SHF.L.U32 R5, R0, 0x1f, RZ ;  /* 0x0000001f00057819 */ /* 0x000fe800000006ff */
[----:B------:R-:W1:Y:S02]  /*1c60*/  SYNCS.PHASECHK.TRANS64.TRYWAIT P0, [UR33+0x80], R5 ;  /* 0x00008005ff0075a7 */ /* 0x000e640008001121 */
[----:B-1----:R-:W-:Y:S05]  /*1c70*/  @!P0 BRA `(.L_x_20) ;  /* 0x0000006c00e48947 */ /* 0x002fea0003800000 */
.L_x_19:
[----:B------:R3:W-:Y:S01]  /*1c80*/  @!P2 SYNCS.ARRIVE.TRANS64 RZ, [UR33], R3 ;  /* 0x00000003ffffa9a7 */ /* 0x0007e20008000021 */
[----:B------:R-:W-:Y:S04]  /*1c90*/  BSSY.RECONVERGENT B0, `(.L_x_21) ;  /* 0x0000003000007945 */ /* 0x000fe80003800200 */
[----:B------:R-:W-:Y:S05]  /*1ca0*/  @P3 BRA `(.L_x_22) ;  /* 0x0000000000043947 */ /* 0x000fea0003800000 */
[----:B--2---:R-:W-:Y:S05]  /*1cb0*/  BPT.TRAP 0x1 ;  /* 0x000000040000795c */ /* 0x004fea0000300000 */
.L_x_22:
[----:B--2---:R-:W-:Y:S05]  /*1cc0*/  BSYNC.RECONVERGENT B0 ;  /* 0x0000000000007941 */ /* 0x004fea0003800200 */
.L_x_21:
[----:B------:R-:W-:Y:S02]  /*1cd0*/  UIADD3 UR8, UPT, UPT, UR11, 0x1, URZ ;  /* 0x000000010b087890 */ /* 0x000fe4000fffe0ff */
[----:B------:R-:W-:Y:S02]  /*1ce0*/  USHF.L.U32 UR35, UR14, 0x5, URZ ;  /* 0x000000050e237899 */ /* 0x000fe400080006ff */
[----:B------:R-:W-:Y:S02]  /*1cf0*/  UISETP.NE.AND UP0, UPT, UR8, 0x10, UPT ;  /* 0x000000100800788c */ /* 0x000fe4000bf05270 */
[----:B------:R-:W-:Y:S02]  /*1d00*/  UIADD3 UR22, UP1, UPT, UR46, 0x80, URZ ;  /* 0x000000802e167890 */ /* 0x000fe4000ff3e0ff */
[----:B------:R-:W-:Y:S02]  /*1d10*/  USEL UR9, URZ, 0x1, UP0 ;  /* 0x00000001ff097887 */ /* 0x000fe40008000000 */
[----:B------:R-:W-:Y:S02]  /*1d20*/  USEL UR36, UR8, URZ, UP0 ;  /* 0x000000ff08247287 */ /* 0x000fe40008000000 */
[----:B------:R-:W-:Y:S02]  /*1d30*/  ULOP3.LUT UR28, UR28, UR9, URZ, 0x3c, !UPT ;  /* 0x000000091c1c7292 */ /* 0x000fe4000f8e3cff */
[----:B------:R-:W-:Y:S02]  /*1d40*/  ULEA UR8, UR36, UR29, 0x3 ;  /* 0x0000001d24087291 */ /* 0x000fe4000f8e18ff */
[----:B------:R-:W-:Y:S02]  /*1d50*/  UISETP.NE.AND UP0, UPT, UR18, 0x1, UPT ;  /* 0x000000011200788c */ /* 0x000fe4000bf05270 */
[----:B------:R-:W-:Y:S01]  /*1d60*/  ULEA UR15, UR11, UR29, 0xd ;  /* 0x0000001d0b0f7291 */ /* 0x000fe2000f8e68ff */
[----:B-1----:R-:W-:Y:S01]  /*1d70*/  MOV R0, UR28 ;  /* 0x0000001c00007c02 */ /* 0x002fe20008000f00 */
[----:B------:R-:W-:Y:S02]  /*1d80*/  UISETP.NE.AND UP2, UPT, UR19, 0x1, UPT ;  /* 0x000000011300788c */ /* 0x000fe4000bf45270 */
[----:B------:R-:W-:Y:S01]  /*1d90*/  UIADD3.X UR23, UPT, UPT, URZ, UR47, URZ, UP1, !UPT ;  /* 0x0000002fff177290 */ /* 0x000fe20008ffe4ff */
[----:B---3--:R-:W-:Y:S01]  /*1da0*/  SHF.L.U32 R3, R0, 0x1f, RZ ;  /* 0x0000001f00037819 */ /* 0x008fe200000006ff */
[----:B------:R-:W-:Y:S02]  /*1db0*/  UIADD3 UR32, UPT, UPT, UR15, 0x6400, URZ ;  /* 0x000064000f207890 */ /* 0x000fe4000fffe0ff */
[----:B------:R-:W-:Y:S01]  /*1dc0*/  ULEA UR26, UR11, UR29, 0xc ;  /* 0x0000001d0b1a7291 */ /* 0x000fe2000f8e60ff */
[----:B------:R1:W3:Y:S01]  /*1dd0*/  SYNCS.PHASECHK.TRANS64.TRYWAIT P0, [UR8+0x80], R3 ;  /* 0x00008003ff0075a7 */ /* 0x0002e20008001108 */
[----:B------:R-:W-:Y:S02]  /*1de0*/  UIMAD.WIDE.U32 UR8, UR35, UR16, URZ ;  /* 0x00000010230872a5 */ /* 0x000fe4000f8e00ff */
[----:B------:R-:W-:Y:S02]  /*1df0*/  UIADD3 UR40, UPT, UPT, UR15, 0x7400, URZ ;  /* 0x000074000f287890 */ /* 0x000fe4000fffe0ff */
[----:B------:R-:W-:Y:S02]  /*1e00*/  USHF.R.U32.HI UR9, URZ, UR17, UR9 ;  /* 0x00000011ff097299 */ /* 0x000fe40008011609 */
[----:B------:R-:W-:Y:S02]  /*1e10*/  UPRMT UR27, UR31, 0x40, UR30 ;  /* 0x000000401f1b7896 */ /* 0x000fe4000800001e */
[----:B------:R-:W-:Y:S02]  /*1e20*/  USEL UR9, UR35, UR9, !UP0 ;  /* 0x0000000923097287 */ /* 0x000fe4000c000000 */
[----:B------:R-:W-:Y:S02]  /*1e30*/  UIADD3 UR24, UP0, UPT, UR46, 0x180, URZ ;  /* 0x000001802e187890 */ /* 0x000fe4000ff1e0ff */
[----:B------:R-:W-:Y:S02]  /*1e40*/  UIMAD.WIDE.U32 UR12, UR9, UR21, URZ ;  /* 0x00000015090c72a5 */ /* 0x000fe4000f8e00ff */
[----:B------:R-:W-:Y:S02]  /*1e50*/  UIADD3 UR11, UPT, UPT, -UR9, URZ, URZ ;  /* 0x000000ff090b7290 */ /* 0x000fe4000fffe1ff */
[----:B------:R-:W-:Y:S02]  /*1e60*/  USHF.R.U32.HI UR13, URZ, UR20, UR13 ;  /* 0x00000014ff0d7299 */ /* 0x000fe4000801160d */
[----:B------:R-:W-:Y:S02]  /*1e70*/  UIMAD UR11, UR18, UR11, UR35 ;  /* 0x0000000b120b72a4 */ /* 0x000fe4000f8e0223 */
[----:B------:R-:W-:Y:S02]  /*1e80*/  USEL UR13, UR9, UR13, !UP2 ;  /* 0x0000000d090d7287 */ /* 0x000fe4000d000000 */
[----:B------:R-:W-:Y:S01]  /*1e90*/  UIMAD UR11, UR11, UR6, UR4 ;  /* 0x000000060b0b72a4 */ /* 0x000fe2000f8e0204 */
[----:B------:R-:W-:Y:S01]  /*1ea0*/  UMOV UR44, 0x0 ;  /* 0x00000000002c7882 */ /* 0x000fe20000000000 */
[----:B------:R-:W-:Y:S01]  /*1eb0*/  UMOV UR45, 0x10000000 ;  /* 0x10000000002d7882 */ /* 0x000fe20000000000 */
[----:B------:R-:W-:Y:S01]  /*1ec0*/  UIADD3 UR8, UPT, UPT, -UR13, URZ, URZ ;  /* 0x000000ff0d087290 */ /* 0x000fe2000fffe1ff */
[----:B------:R-:W-:Y:S01]  /*1ed0*/  UTMALDG.2D [UR32], [UR22], desc[UR44] ;  /* 0x00002c20160075b4 */ /* 0x000fe20008009000 */
[----:B------:R-:W-:Y:S02]  /*1ee0*/  UIADD3.X UR25, UPT, UPT, URZ, UR47, URZ, UP0, !UPT ;  /* 0x0000002fff197290 */ /* 0x000fe400087fe4ff */
[----:B------:R-:W-:Y:S01]  /*1ef0*/  UIMAD UR9, UR19, UR8, UR9 ;  /* 0x00000008130972a4 */ /* 0x000fe2000f8e0209 */
[----:B------:R-:W-:Y:S01]  /*1f00*/  UMOV UR41, UR33 ;  /* 0x0000002100297c82 */ /* 0x000fe20008000000 */
[----:B------:R-:W-:Y:S01]  /*1f10*/  UMOV UR43, UR35 ;  /* 0x00000023002b7c82 */ /* 0x000fe20008000000 */
[----:B------:R-:W-:Y:S01]  /*1f20*/  UIADD3 UR8, UPT, UPT, UR26, 0x26400, URZ ;  /* 0x000264001a087890 */ /* 0x000fe2000fffe0ff */
[----:B------:R-:W-:Y:S01]  /*1f30*/  UTMALDG.2D [UR40], [UR22], desc[UR44] ;  /* 0x00002c28160075b4 */ /* 0x000fe20008009000 */
[----:B------:R-:W-:Y:S02]  /*1f40*/  UIMAD UR12, UR9, UR7, UR5 ;  /* 0x00000007090c72a4 */ /* 0x000fe4000f8e0205 */
[----:B------:R-:W-:Y:S01]  /*1f50*/  UPRMT UR15, UR27, 0x5410, URZ ;  /* 0x000054101b0f7896 */ /* 0x000fe200080000ff */
[----:B------:R-:W-:Y:S01]  /*1f60*/  UMOV UR9, UR33 ;  /* 0x0000002100097c82 */ /* 0x000fe20008000000 */
[----:B------:R-:W-:Y:S04]  /*1f70*/  UIADD3 UR14, UPT, UPT, UR14, 0x1, URZ ;  /* 0x000000010e0e7890 */ /* 0x000fe8000fffe0ff */
[----:B------:R-:W-:Y:S03]  /*1f80*/  UISETP.NE.AND UP0, UPT, UR14, UR38, UPT ;  /* 0x000000260e00728c */ /* 0x000fe6000bf05270 */
[----:B------:R2:W-:Y:S02]  /*1f90*/  UTMALDG.4D.IM2COL [UR8], [UR24], UR15 ;  /* 0x00000008180073b4 */ /* 0x0005e4000805800f */
[----:B--2---:R-:W-:Y:S01]  /*1fa0*/  UMOV UR15, UR38 ;  /* 0x00000026000f7c82 */ /* 0x004fe20008000000 */
[----:B------:R-:W-:Y:S03]  /*1fb0*/  UMOV UR11, UR36 ;  /* 0x00000024000b7c82 */ /* 0x000fe60008000000 */
[----:B-1----:R-:W-:Y:S05]  /*1fc0*/  BRA.U UP0, `(.L_x_23) ;  /* 0xfffffffd00107547 */ /* 0x002fea000b83ffff */
.L_x_18:
[----:B------:R-:W-:Y:S01]  /*1fd0*/  ULEA UR4, UR36, UR29, 0x3 ;  /* 0x0000001d24047291 */ /* 0x000fe2000f8e18ff */
[----:B------:R-:W-:Y:S01]  /*1fe0*/  MOV R0, UR28 ;  /* 0x0000001c00007c02 */ /* 0x000fe20008000f00 */
[----:B------:R-:W-:Y:S01]  /*1ff0*/  @!P1 SYNCS.ARRIVE.TRANS64.A1T0 RZ, [UR29+0x138], RZ ;  /* 0x000138ffffff99a7 */ /* 0x000fe2000810001d */
[----:B------:R-:W-:Y:S02]  /*2000*/  UISETP.GT.AND UP0, UPT, UR55, UR54, UPT ;  /* 0x000000363700728c */ /* 0x000fe4000bf04270 */
[----:B------:R-:W-:-:S04]  /*2010*/  SHF.L.U32 R0, R0, 0x1f, RZ ;  /* 0x0000001f00007819 */ /* 0x000fc800000006ff */
[----:B---3--:R1:W2:Y:S03]  /*2020*/  SYNCS.PHASECHK.TRANS64.TRYWAIT P0, [UR4+0x80], R0 ;  /* 0x00008000ff0075a7 */ /* 0x0082a60008001104 */
[----:B------:R-:W-:Y:S05]  /*2030*/  BRA.U !UP0, `(.L_x_24) ;  /* 0x00000005082c7547 */ /* 0x000fea000b800000 */
[----:B------:R-:W3:Y:S01]  /*2040*/  LDCU.64 UR8, c[0x0][0x5b0] ;  /* 0x0000b600ff0877ac */ /* 0x000ee20008000a00 */
[----:B------:R-:W3:Y:S01]  /*2050*/  LDCU.64 UR32, c[0x0][0x5d8] ;  /* 0x0000bb00ff2077ac */ /* 0x000ee20008000a00 */
[----:B------:R-:W4:Y:S01]  /*2060*/  LDCU UR18, c[0x0][0x598] ;  /* 0x0000b300ff1277ac */ /* 0x000f220008000800 */
[----:B------:R-:W1:Y:S01]  /*2070*/  LDCU UR14, c[0x0][0x58c] ;  /* 0x0000b180ff0e77ac */ /* 0x000e620008000800 */
[----:B------:R-:W1:Y:S01]  /*2080*/  LDCU UR20, c[0x0][0x59c] ;  /* 0x0000b380ff1477ac */ /* 0x000e620008000800 */
[----:B------:R-:W1:Y:S01]  /*2090*/  LDCU UR19, c[0x0][0x5a0] ;  /* 0x0000b400ff1377ac */ /* 0x000e620008000800 */
[----:B---3--:R-:W-:Y:S01]  /*20a0*/  UIMAD UR33, UR37, UR9, UR33 ;  /* 0x00000009252172a4 */ /* 0x008fe2000f8e0221 */
[----:B------:R-:W3:Y:S01]  /*20b0*/  LDCU.64 UR16, c[0x0][0x590] ;  /* 0x0000b200ff1077ac */ /* 0x000ee20008000a00 */
[----:B------:R-:W1:Y:S01]  /*20c0*/  LDCU.64 UR6, c[0x0][0x5b8] ;  /* 0x0000b700ff0677ac */ /* 0x000e620008000a00 */
[----:B------:R-:W1:Y:S01]  /*20d0*/  LDCU.64 UR4, c[0x0][0x5d0] ;  /* 0x0000ba00ff0477ac */ /* 0x000e620008000a00 */
[----:B------:R-:W-:-:S02]  /*20e0*/  UIMAD UR35, UR50, UR8, UR32 ;  /* 0x00000008322372a4 */ /* 0x000fc4000f8e0220 */
[----:B------:R-:W-:Y:S02]  /*20f0*/  UIADD3 UR37, UPT, UPT, UR56, UR15, URZ ;  /* 0x0000000f38257290 */ /* 0x000fe4000fffe0ff */
[----:B------:R-:W-:Y:S01]  /*2100*/  UIADD3 UR42, UPT, UPT, UR34, 0x40, URZ ;  /* 0x00000040222a7890 */ /* 0x000fe2000fffe0ff */
[----:B----4-:R-:W-:-:S11]  /*2110*/  UMOV UR11, UR36 ;  /* 0x00000024000b7c82 */ /* 0x010fd60008000000 */
.L_x_29:
[----:B------:R-:W-:Y:S01]  /*2120*/  @!P2 MOV R3, 0x3000 ;  /* 0x000030000003a802 */ /* 0x000fe20000000f00 */
[----:B------:R-:W-:Y:S01]  /*2130*/  ULEA UR25, UR11, UR29, 0x3 ;  /* 0x0000001d0b197291 */ /* 0x000fe2000f8e18ff */
[----:B-12---:R-:W-:Y:S11]  /*2140*/  @P0 BRA `(.L_x_25) ;  /* 0x0000000000100947 */ /* 0x006ff60003800000 */
[----:B-1----:R-:W-:Y:S04]  /*2150*/  MOV R0, UR28 ;  /* 0x0000001c00007c02 */ /* 0x002fe80008000f00 */
[----:B------:R-:W-:Y:S04]  /*2160*/  SHF.L.U32 R5, R0, 0x1f, RZ ;  /* 0x0000001f00057819 */ /* 0x000fe800000006ff */
[----:B------:R-:W1:Y:S02]  /*2170*/  SYNCS.PHASECHK.TRANS64.TRYWAIT P0, [UR25+0x80], R5 ;  /* 0x00008005ff0075a7 */ /* 0x000e640008001119 */
[----:B-1----:R-:W-:Y:S05]  /*2180*/  @!P0 BRA `(.L_x_26) ;  /* 0x0000006800b88947 */ /* 0x002fea0003800000 */
.L_x_25:
[----:B------:R2:W-:Y:S01]  /*2190*/  @!P2 SYNCS.ARRIVE.TRANS64 RZ, [UR25], R3 ;  /* 0x00000003ffffa9a7 */ /* 0x0005e20008000019 */
[----:B------:R-:W-:Y:S04]  /*21a0*/  BSSY.RECONVERGENT B0, `(.L_x_27) ;  /* 0x0000003000007945 */ /* 0x000fe80003800200 */
[----:B------:R-:W-:Y:S05]  /*21b0*/  @P3 BRA `(.L_x_28) ;  /* 0x0000000000043947 */ /* 0x000fea0003800000 */
[----:B-1-3--:R-:W-:Y:S05]  /*21c0*/  BPT.TRAP 0x1 ;  /* 0x000000040000795c */ /* 0x00afea0000300000 */
.L_x_28:
[----:B-1-3--:R-:W-:Y:S05]  /*21d0*/  BSYNC.RECONVERGENT B0 ;  /* 0x0000000000007941 */ /* 0x00afea0003800200 */
.L_x_27:
        /* <DEDUP_REMOVED lines=10> */
[----:B------:R-:W-:Y:S01]  /*2280*/  MOV R0, UR28 ;  /* 0x0000001c00007c02 */ /* 0x000fe20008000f00 */
[----:B------:R-:W-:Y:S02]  /*2290*/  UISETP.NE.AND UP2, UPT, UR18, 0x1, UPT ;  /* 0x000000011200788c */ /* 0x000fe4000bf45270 */
[----:B------:R-:W-:Y:S01]  /*22a0*/  UIADD3.X UR23, UPT, UPT, URZ, UR47, URZ, UP1, !UPT ;  /* 0x0000002fff177290 */ /* 0x000fe20008ffe4ff */
[----:B--2---:R-:W-:Y:S01]  /*22b0*/  SHF.L.U32 R3, R0, 0x1f, RZ ;  /* 0x0000001f00037819 */ /* 0x004fe200000006ff */
[----:B------:R-:W-:Y:S02]  /*22c0*/  UIADD3 UR24, UPT, UPT, UR21, 0x6400, URZ ;  /* 0x0000640015187890 */ /* 0x000fe4000fffe0ff */
[----:B------:R-:W-:Y:S01]  /*22d0*/  ULEA UR31, UR11, UR29, 0xc ;  /* 0x0000001d0b1f7291 */ /* 0x000fe2000f8e60ff */
[----:B------:R4:W1:Y:S01]  /*22e0*/  SYNCS.PHASECHK.TRANS64.TRYWAIT P0, [UR8+0x80], R3 ;  /* 0x00008003ff0075a7 */ /* 0x0008620008001108 */
        /* <DEDUP_REMOVED lines=8> */
[----:B------:R-:W-:Y:S02]  /*2370*/  UPRMT UR21, UR32, 0x5410, URZ ;  /* 0x0000541020157896 */ /* 0x000fe400080000ff */
[----:B------:R-:W-:Y:S02]  /*2380*/  UIMAD UR11, UR14, UR11, UR27 ;  /* 0x0000000b0e0b72a4 */ /* 0x000fe4000f8e021b */
[----:B------:R-:W-:Y:S02]  /*2390*/  UIADD3 UR15, UPT, UPT, UR15, 0x1, URZ ;  /* 0x000000010f0f7890 */ /* 0x000fe4000fffe0ff */
[----:B------:R-:W-:Y:S01]  /*23a0*/  UIMAD UR11, UR11, UR6, UR4 ;  /* 0x000000060b0b72a4 */ /* 0x000fe2000f8e0204 */
[----:B------:R-:W-:Y:S01]  /*23b0*/  UMOV UR44, 0x0 ;  /* 0x00000000002c7882 */ /* 0x000fe20000000000 */
[----:B------:R-:W-:Y:S01]  /*23c0*/  UMOV UR12, UR13 ;  /* 0x0000000d000c7c82 */ /* 0x000fe20008000000 */
[----:B------:R-:W-:Y:S01]  /*23d0*/  UMOV UR45, 0x10000000 ;  /* 0x10000000002d7882 */ /* 0x000fe20000000000 */
[----:B------:R-:W-:Y:S01]  /*23e0*/  USHF.R.U32.HI UR12, URZ, UR19, UR12 ;  /* 0x00000013ff0c7299 */ /* 0x000fe2000801160c */
[----:B------:R-:W-:Y:S01]  /*23f0*/  UMOV UR26, UR34 ;  /* 0x00000022001a7c82 */ /* 0x000fe20008000000 */
[----:B------:R-:W-:Y:S01]  /*2400*/  UMOV UR41, UR25 ;  /* 0x0000001900297c82 */ /* 0x000fe20008000000 */
[----:B------:R-:W-:Y:S01]  /*2410*/  UTMALDG.2D [UR24], [UR22], desc[UR44] ;  /* 0x00002c18160075b4 */ /* 0x000fe20008009000 */
[----:B------:R-:W-:Y:S01]  /*2420*/  USEL UR13, UR9, UR12, !UP2 ;  /* 0x0000000c090d7287 */ /* 0x000fe2000d000000 */
[----:B------:R-:W-:Y:S03]  /*2430*/  UMOV UR43, UR27 ;  /* 0x0000001b002b7c82 */ /* 0x000fe60008000000 */
[----:B------:R-:W-:Y:S01]  /*2440*/  UIADD3 UR8, UPT, UPT, -UR13, URZ, URZ ;  /* 0x000000ff0d087290 */ /* 0x000fe2000fffe1ff */
[----:B------:R-:W-:Y:S03]  /*2450*/  UTMALDG.2D [UR40], [UR22], desc[UR44] ;  /* 0x00002c28160075b4 */ /* 0x000fe60008009000 */
[----:B------:R-:W-:Y:S02]  /*2460*/  UIMAD UR9, UR18, UR8, UR9 ;  /* 0x00000008120972a4 */ /* 0x000fe4000f8e0209 */
[----:B------:R-:W-:Y:S02]  /*2470*/  UIADD3 UR8, UPT, UPT, UR31, 0x26400, URZ ;  /* 0x000264001f087890 */ /* 0x000fe4000fffe0ff */
[----:B------:R-:W-:Y:S02]  /*2480*/  UIMAD UR12, UR9, UR7, UR5 ;  /* 0x00000007090c72a4 */ /* 0x000fe4000f8e0205 */
[----:B------:R-:W-:Y:S01]  /*2490*/  UIADD3.X UR31, UPT, UPT, URZ, UR47, URZ, UP0, !UPT ;  /* 0x0000002fff1f7290 */ /* 0x000fe200087fe4ff */
[----:B------:R-:W-:Y:S01]  /*24a0*/  UMOV UR9, UR25 ;  /* 0x0000001900097c82 */ /* 0x000fe20008000000 */
[----:B------:R-:W-:Y:S07]  /*24b0*/  UISETP.NE.AND UP0, UPT, UR15, UR37, UPT ;  /* 0x000000250f00728c */ /* 0x000fee000bf05270 */
[----:B------:R2:W-:Y:S02]  /*24c0*/  UTMALDG.4D.IM2COL [UR8], [UR30], UR21 ;  /* 0x000000081e0073b4 */ /* 0x0005e40008058015 */
[----:B--2---:R-:W-:Y:S01]  /*24d0*/  UMOV UR11, UR36 ;  /* 0x00000024000b7c82 */ /* 0x004fe20008000000 */
[----:B----4-:R-:W-:Y:S05]  /*24e0*/  BRA.U UP0, `(.L_x_29) ;  /* 0xfffffffd000c7547 */ /* 0x010fea000b83ffff */
.L_x_24:
[----:B------:R-:W-:Y:S01]  /*24f0*/  SHF.L.U32 R3, R2, 0x1f, RZ ;  /* 0x0000001f02037819 */ /* 0x000fe200000006ff */
[----:B------:R-:W-:-:S03]  /*2500*/  NOP ;  /* 0x0000000000007918 */ /* 0x000fc60000000000 */
[----:B-12---:R-:W1:Y:S02]  /*2510*/  SYNCS.PHASECHK.TRANS64.TRYWAIT P0, [UR29+0x140], R3 ;  /* 0x00014003ff0075a7 */ /* 0x006e64000800111d */
[----:B-1----:R-:W-:Y:S05]  /*2520*/  @!P0 BRA `(.L_x_30) ;  /* 0x0000006400e88947 */ /* 0x002fea0003800000 */
.L_x_123:
[----:B------:R-:W2:Y:S01]  /*2530*/  LDS.128 R4, [UR29+0x180] ;  /* 0x0001801dff047984 */ /* 0x000ea20008000c00 */
[----:B------:R-:W-:Y:S02]  /*2540*/  UIADD3 UR4, UPT, UPT, UR29, 0x148, URZ ;  /* 0x000001481d047890 */ /* 0x000fe4000fffe0ff */
[----:B------:R-:W-:Y:S01]  /*2550*/  UISETP.GE.AND UP0, UPT, UR39, 0x1, UPT ;  /* 0x000000012700788c */ /* 0x000fe2000bf06270 */
[----:B------:R-:W-:Y:S01]  /*2560*/  @!PT LDS RZ, [RZ] ;  /* 0x00000000fffff984 */ /* 0x000fe20000000800 */
[----:B------:R-:W-:Y:S01]  /*2570*/  @!PT LDS RZ, [RZ] ;  /* 0x00000000fffff984 */ /* 0x000fe20000000800 */
[----:B------:R-:W-:Y:S01]  /*2580*/  @!PT LDS RZ, [RZ] ;  /* 0x00000000fffff984 */ /* 0x000fe20000000800 */
[----:B------:R-:W-:Y:S01]  /*2590*/  @!PT LDS RZ, [RZ] ;  /* 0x00000000fffff984 */ /* 0x000fe20000000800 */
[----:B------:R3:W-:Y:S06]  /*25a0*/  MEMBAR.ALL.CTA ;  /* 0x0000000000007992 */ /* 0x0007ec0000008000 */
[----:B---3--:R-:W3:Y:S01]  /*25b0*/  FENCE.VIEW.ASYNC.S ;  /* 0x00000000000073c6 */ /* 0x008ee20000000000 */
[----:B------:R-:W-:-:S09]  /*25c0*/  UPRMT UR4, URZ, 0x654, UR4 ;  /* 0x00000654ff047896 */ /* 0x000fd20008000004 */
[----:B---3--:R-:W-:Y:S01]  /*25d0*/  SYNCS.ARRIVE.TRANS64.RED.A1T0 RZ, [UR4], RZ ;  /* 0x000000ffffff79a7 */ /* 0x008fe20008100404 */
[----:B--2---:R-:W-:-:S13]  /*25e0*/  LOP3.LUT P0, RZ, R6, 0x1, RZ, 0xc0, !PT ;  /* 0x0000000106ff7812 */ /* 0x004fda000780c0ff */
[----:B------:R-:W-:Y:S01]  /*25f0*/  VOTEU.ANY UP1, P0 ;  /* 0x0000000000ff7886 */ /* 0x000fe20000020100 */
[----:B------:R-:W-:-:S13]  /*2600*/  PLOP3.LUT P0, PT, PT, PT, UP1, 0x80, 0x8 ;  /* 0x000000000008781c */ /* 0x000fda0003f0f018 */
[----:B-1----:R-:W-:Y:S02]  /*2610*/  @P0 MOV R0, R4 ;  /* 0x0000000400000202 */ /* 0x002fe40000000f00 */
[----:B------:R-:W-:Y:S02]  /*2620*/  @P0 LOP3.LUT R4, R5, 0xffff, RZ, 0xc0, !PT ;  /* 0x0000ffff05040812 */ /* 0x000fe400078ec0ff */
[----:B------:R-:W-:Y:S02]  /*2630*/  @P0 R2UR UR6, R0 ;  /* 0x00000000000602ca */ /* 0x000fe400000e0000 */
[----:B------:R-:W-:-:S11]  /*2640*/  @P0 R2UR UR5, R4 ;  /* 0x00000000040502ca */ /* 0x000fd600000e0000 */
[----:B------:R-:W-:Y:S02]  /*2650*/  @UP1 UMOV UR49, UR6 ;  /* 0x0000000600311c82 */ /* 0x000fe40008000000 */
[----:B------:R-:W-:Y:S01]  /*2660*/  @UP1 UMOV UR48, UR5 ;  /* 0x0000000500301c82 */ /* 0x000fe20008000000 */
[----:B------:R-:W-:Y:S05]  /*2670*/  BRA.U !UP0, `(.L_x_31) ;  /* 0x0000000108d47547 */ /* 0x000fea000b800000 */
[----:B------:R-:W1:Y:S01]  /*2680*/  LDCU.128 UR16, c[0x0][0xb10] ;  /* 0x00016200ff1077ac */ /* 0x000e620008000c00 */
[----:B------:R-:W2:Y:S01]  /*2690*/  LDCU UR21, c[0x0][0xb20] ;  /* 0x00016400ff1577ac */ /* 0x000ea20008000800 */
[----:B------:R-:W3:Y:S01]  /*26a0*/  LDCU UR20, c[0x0][0xb0c] ;  /* 0x00016180ff1477ac */ /* 0x000ee20008000800 */
[----:B------:R-:W4:Y:S01]  /*26b0*/  LDCU.64 UR14, c[0x0][0xb28] ;  /* 0x00016500ff0e77ac */ /* 0x000f220008000a00 */
[----:B------:R-:W-:Y:S02]  /*26c0*/  UISETP.NE.AND UP3, UPT, UR39, 0x1, UPT ;  /* 0x000000012700788c */ /* 0x000fe4000bf65270 */
[----:B-1----:R-:W-:Y:S02]  /*26d0*/  UIMAD.WIDE.U32 UR4, UR52, UR19, URZ ;  /* 0x00000013340472a5 */ /* 0x002fe4000f8e00ff */
[----:B------:R-:W-:Y:S02]  /*26e0*/  UIMAD.WIDE.U32 UR6, UR53, UR16, URZ ;  /* 0x00000010350672a5 */ /* 0x000fe4000f8e00ff */
[----:B------:R-:W-:-:S02]  /*26f0*/  UISETP.NE.AND UP0, UPT, UR18, 0x1, UPT ;  /* 0x000000011200788c */ /* 0x000fc4000bf05270 */
[----:B------:R-:W-:Y:S01]  /*2700*/  UIMAD.WIDE.U32 UR10, UR48, UR19, URZ ;  /* 0x00000013300a72a5 */ /* 0x000fe2000f8e00ff */
[----:B------:R-:W-:Y:S01]  /*2710*/  UMOV UR4, UR5 ;  /* 0x0000000500047c82 */ /* 0x000fe20008000000 */
[----:B---3--:R-:W-:Y:S02]  /*2720*/  UISETP.NE.AND UP2, UPT, UR20, 0x1, UPT ;  /* 0x000000011400788c */ /* 0x008fe4000bf45270 */
[----:B--2---:R-:W-:Y:S02]  /*2730*/  USHF.R.U32.HI UR5, URZ, UR21, UR4 ;  /* 0x00000015ff057299 */ /* 0x004fe40008011604 */
[----:B------:R-:W-:Y:S01]  /*2740*/  UIMAD.WIDE.U32 UR12, UR49, UR16, URZ ;  /* 0x00000010310c72a5 */ /* 0x000fe2000f8e00ff */
[----:B------:R-:W-:Y:S01]  /*2750*/  UMOV UR4, UR7 ;  /* 0x0000000700047c82 */ /* 0x000fe20008000000 */
[----:B------:R-:W-:Y:S02]  /*2760*/  USEL UR5, UR52, UR5, !UP0 ;  /* 0x0000000534057287 */ /* 0x000fe4000c000000 */
[----:B------:R-:W-:-:S02]  /*2770*/  USHF.R.U32.HI UR4, URZ, UR17, UR4 ;  /* 0x00000011ff047299 */ /* 0x000fc40008011604 */
[----:B----4-:R-:W-:Y:S02]  /*2780*/  UIMAD.WIDE.U32 UR8, UR5, UR14, URZ ;  /* 0x0000000e050872a5 */ /* 0x010fe4000f8e00ff */
[----:B------:R-:W-:Y:S01]  /*2790*/  USEL UR6, UR53, UR4, !UP2 ;  /* 0x0000000435067287 */ /* 0x000fe2000d000000 */
[----:B------:R-:W-:Y:S02]  /*27a0*/  UMOV UR12, UR13 ;  /* 0x0000000d000c7c82 */ /* 0x000fe40008000000 */
[----:B------:R-:W-:Y:S01]  /*27b0*/  UMOV UR4, UR11 ;  /* 0x0000000b00047c82 */ /* 0x000fe20008000000 */
[----:B------:R-:W-:Y:S01]  /*27c0*/  UIMAD.WIDE.U32 UR10, UR6, UR14, URZ ;  /* 0x0000000e060a72a5 */ /* 0x000fe2000f8e00ff */
[----:B------:R-:W-:Y:S01]  /*27d0*/  UMOV UR8, UR9 ;  /* 0x0000000900087c82 */ /* 0x000fe20008000000 */
[----:B------:R-:W-:Y:S02]  /*27e0*/  USHF.R.U32.HI UR4, URZ, UR21, UR4 ;  /* 0x00000015ff047299 */ /* 0x000fe40008011604 */
[----:B------:R-:W-:-:S03]  /*27f0*/  @UP3 USHF.R.U32.HI UR5, URZ, UR15, UR8 ;  /* 0x0000000fff053299 */ /* 0x000fc60008011608 */
[----:B------:R-:W-:Y:S01]  /*2800*/  UMOV UR10, UR11 ;  /* 0x0000000b000a7c82 */ /* 0x000fe20008000000 */
[----:B------:R-:W-:Y:S02]  /*2810*/  USHF.R.U32.HI UR17, URZ, UR17, UR12 ;  /* 0x00000011ff117299 */ /* 0x000fe4000801160c */
[----:B------:R-:W-:Y:S02]  /*2820*/  USEL UR4, UR48, UR4, !UP0 ;  /* 0x0000000430047287 */ /* 0x000fe4000c000000 */
[----:B------:R-:W-:Y:S02]  /*2830*/  @UP3 USHF.R.U32.HI UR6, URZ, UR15, UR10 ;  /* 0x0000000fff063299 */ /* 0x000fe4000801160a */
[----:B------:R-:W-:Y:S02]  /*2840*/  UIMAD UR7, UR39, UR5, URZ ;  /* 0x00000005270772a4 */ /* 0x000fe4000f8e02ff */
[----:B------:R-:W-:Y:S02]  /*2850*/  USEL UR5, UR49, UR17, !UP2 ;  /* 0x0000001131057287 */ /* 0x000fe4000d000000 */
[----:B------:R-:W-:-:S02]  /*2860*/  UIMAD UR10, UR39, UR6, URZ ;  /* 0x00000006270a72a4 */ /* 0x000fc4000f8e02ff */
[----:B------:R-:W-:Y:S02]  /*2870*/  UISETP.GE.AND UP0, UPT, UR4, UR7, UPT ;  /* 0x000000070400728c */ /* 0x000fe4000bf06270 */
[----:B------:R-:W-:Y:S02]  /*2880*/  UIMAD.WIDE.U32 UR8, UR4, UR14, URZ ;  /* 0x0000000e040872a5 */ /* 0x000fe4000f8e00ff */
[----:B------:R-:W-:Y:S02]  /*2890*/  UISETP.GE.OR UP0, UPT, UR5, UR10, UP0 ;  /* 0x0000000a0500728c */ /* 0x000fe40008706670 */
[----:B------:R-:W-:-:S03]  /*28a0*/  UIMAD.WIDE.U32 UR10, UR5, UR14, URZ ;  /* 0x0000000e050a72a5 */ /* 0x000fc6000f8e00ff */
[----:B------:R-:W-:Y:S01]  /*28b0*/  UMOV UR7, UR9 ;  /* 0x0000000900077c82 */ /* 0x000fe20008000000 */
[----:B------:R-:W-:Y:S02]  /*28c0*/  UIADD3 UR9, UPT, UPT, -UR4, URZ, URZ ;  /* 0x000000ff04097290 */ /* 0x000fe4000fffe1ff */
[----:B------:R-:W-:Y:S02]  /*28d0*/  USHF.R.U32.HI UR7, URZ, UR15, UR7 ;  /* 0x0000000fff077299 */ /* 0x000fe40008011607 */
[----:B------:R-:W-:Y:S02]  /*28e0*/  UIMAD UR10, UR18, UR9, UR48 ;  /* 0x00000009120a72a4 */ /* 0x000fe4000f8e0230 */
[----:B------:R-:W-:Y:S01]  /*28f0*/  USEL UR7, UR4, UR7, !UP3 ;  /* 0x0000000704077287 */ /* 0x000fe2000d800000 */
[----:B------:R-:W-:Y:S01]  /*2900*/  @!UP0 UMOV UR8, UR11 ;  /* 0x0000000b00088c82 */ /* 0x000fe20008000000 */
[----:B------:R-:W-:Y:S02]  /*2910*/  UIADD3 UR11, UPT, UPT, -UR5, URZ, URZ ;  /* 0x000000ff050b7290 */ /* 0x000fe4000fffe1ff */
[----:B------:R-:W-:-:S02]  /*2920*/  @!UP0 USHF.R.U32.HI UR8, URZ, UR15, UR8 ;  /* 0x0000000fff088299 */ /* 0x000fc40008011608 */
[----:B------:R-:W-:Y:S02]  /*2930*/  UIADD3 UR9, UPT, UPT, -UR7, URZ, URZ ;  /* 0x000000ff07097290 */ /* 0x000fe4000fffe1ff */
[----:B------:R-:W-:Y:S02]  /*2940*/  @!UP0 USEL UR8, UR5, UR8, !UP3 ;  /* 0x0000000805088287 */ /* 0x000fe4000d800000 */
[----:B------:R-:W-:Y:S02]  /*2950*/  UIMAD UR9, UR39, UR9, UR4 ;  /* 0x00000009270972a4 */ /* 0x000fe4000f8e0204 */
[----:B------:R-:W-:Y:S02]  /*2960*/  @!UP0 UIADD3 UR7, UPT, UPT, UR7, -UR8, URZ ;  /* 0x8000000807078290 */ /* 0x000fe4000fffe0ff */
[----:B------:R-:W-:Y:S02]  /*2970*/  @!UP0 UIMAD UR8, UR9, UR6, UR8 ;  /* 0x00000006090882a4 */ /* 0x000fe4000f8e0208 */
[----:B------:R-:W-:-:S02]  /*2980*/  @!UP0 UIMAD UR4, UR39, UR7, UR5 ;  /* 0x00000007270482a4 */ /* 0x000fc4000f8e0205 */
[----:B------:R-:W-:Y:S02]  /*2990*/  UIMAD UR6, UR20, UR11, UR49 ;  /* 0x0000000b140672a4 */ /* 0x000fe4000f8e0231 */
[----:B------:R-:W-:Y:S01]  /*29a0*/  UIMAD UR48, UR4, UR18, UR10 ;  /* 0x00000012043072a4 */ /* 0x000fe2000f8e020a */
[----:B------:R-:W-:Y:S02]  /*29b0*/  @!UP0 UMOV UR5, UR8 ;  /* 0x0000000800058c82 */ /* 0x000fe40008000000 */
[----:B------:R-:W-:-:S12]  /*29c0*/  UIMAD UR49, UR5, UR20, UR6 ;  /* 0x00000014053172a4 */ /* 0x000fd8000f8e0206 */
.L_x_31:
        /* <DEDUP_REMOVED lines=20> */
.L_x_32:
[----:B------:R-:W-:Y:S02]  /*2b10*/  R2UR UR5, R89 ;  /* 0x00000000590572ca */ /* 0x000fe400000e0000 */
[----:B------:R-:W-:Y:S02]  /*2b20*/  R2UR UR4, R88 ;  /* 0x00000000580472ca */ /* 0x000fe400000e0000 */
[----:B------:R-:W-:Y:S02]  /*2b30*/  PLOP3.LUT P1, PT, PT, PT, PT, 0x80, 0x8 ;  /* 0x000000000008781c */ /* 0x000fe40003f2f070 */
[----:B------:R-:W-:-:S07]  /*2b40*/  LOP3.LUT R2, R2, 0x1, RZ, 0x3c, !PT ;  /* 0x0000000102027812 */ /* 0x000fce00078e3cff */
[----:B------:R-:W-:Y:S02]  /*2b50*/  UIADD3 UR27, UPT, UPT, UR49, UR5, URZ ;  /* 0x00000005311b7290 */ /* 0x000fe4000fffe0ff */
[----:B------:R-:W-:Y:S01]  /*2b60*/  UIADD3 UR23, UPT, UPT, UR48, UR4, URZ ;  /* 0x0000000430177290 */ /* 0x000fe2000fffe0ff */
[----:B------:R-:W-:Y:S11]  /*2b70*/  BRA.U UP1, `(.L_x_33) ;  /* 0xffffffe901a87547 */ /* 0x000ff6000b83ffff */
[----:B------:R-:W-:Y:S01]  /*2b80*/  UIADD3 UR29, UPT, UPT, UR29, 0x80, URZ ;  /* 0x000000801d1d7890 */ /* 0x000fe2000fffe0ff */
[----:B------:R-:W-:-:S03]  /*2b90*/  MOV R3, UR28 ;  /* 0x0000001c00037c02 */ /* 0x000fc60008000f00 */
[----:B------:R-:W-:Y:S01]  /*2ba0*/  ULEA UR4, UR36, UR29, 0x3 ;  /* 0x0000001d24047291 */ /* 0x000fe2000f8e18ff */
[----:B------:R-:W-:-:S08]  /*2bb0*/  SHF.L.U32 R3, R3, 0x1f, RZ ;  /* 0x0000001f03037819 */ /* 0x000fd000000006ff */
[----:B------:R-:W1:Y:S02]  /*2bc0*/  SYNCS.PHASECHK.TRANS64.TRYWAIT P0, [UR4], R3 ;  /* 0x00000003ff0075a7 */ /* 0x000e640008001104 */
[----:B-1----:R-:W-:Y:S05]  /*2bd0*/  @!P0 BRA `(.L_x_34) ;  /* 0x0000006000548947 */ /* 0x002fea0003800000 */
.L_x_125:
[----:B------:R-:W-:-:S04]  /*2be0*/  UIADD3 UR4, UPT, UPT, UR36, 0x1, URZ ;  /* 0x0000000124047890 */ /* 0x000fc8000fffe0ff */
[----:B------:R-:W-:-:S04]  /*2bf0*/  UISETP.NE.AND UP0, UPT, UR4, 0x10, UPT ;  /* 0x000000100400788c */ /* 0x000fc8000bf05270 */
[----:B------:R-:W-:Y:S02]  /*2c00*/  USEL UR5, URZ, 0x1, UP0 ;  /* 0x00000001ff057887 */ /* 0x000fe40008000000 */
[----:B------:R-:W-:Y:S02]  /*2c10*/  USEL UR4, UR4, URZ, UP0 ;  /* 0x000000ff04047287 */ /* 0x000fe40008000000 */
[----:B------:R-:W-:Y:S02]  /*2c20*/  ULOP3.LUT UR6, UR28, UR5, URZ, 0x3c, !UPT ;  /* 0x000000051c067292 */ /* 0x000fe4000f8e3cff */
[----:B------:R-:W-:-:S04]  /*2c30*/  ULEA UR5, UR4, UR29, 0x3 ;  /* 0x0000001d04057291 */ /* 0x000fc8000f8e18ff */
[----:B-1----:R-:W-:-:S04]  /*2c40*/  MOV R3, UR6 ;  /* 0x0000000600037c02 */ /* 0x002fc80008000f00 */
[----:B------:R-:W-:-:S04]  /*2c50*/  SHF.L.U32 R3, R3, 0x1f, RZ ;  /* 0x0000001f03037819 */ /* 0x000fc800000006ff */
[----:B------:R-:W1:Y:S02]  /*2c60*/  SYNCS.PHASECHK.TRANS64.TRYWAIT P0, [UR5], R3 ;  /* 0x00000003ff0075a7 */ /* 0x000e640008001105 */
[----:B-1----:R-:W-:Y:S05]  /*2c70*/  @!P0 BRA `(.L_x_35) ;  /* 0x0000006000448947 */ /* 0x002fea0003800000 */
.L_x_127:
        /* <DEDUP_REMOVED lines=10> */
.L_x_129:
        /* <DEDUP_REMOVED lines=10> */
.L_x_131:
        /* <DEDUP_REMOVED lines=10> */
.L_x_133:
        /* <DEDUP_REMOVED lines=10> */
.L_x_135:
        /* <DEDUP_REMOVED lines=10> */
.L_x_137:
        /* <DEDUP_REMOVED lines=10> */
.L_x_139:
        /* <DEDUP_REMOVED lines=10> */
.L_x_141:
        /* <DEDUP_REMOVED lines=10> */
.L_x_143:
        /* <DEDUP_REMOVED lines=10> */
.L_x_145:
        /* <DEDUP_REMOVED lines=10> */
.L_x_147:
        /* <DEDUP_REMOVED lines=10> */
.L_x_149:
        /* <DEDUP_REMOVED lines=10> */
.L_x_151:
        /* <DEDUP_REMOVED lines=10> */
.L_x_153:
[----:B------:R-:W-:-:S04]  /*34a0*/  UIADD3 UR4, UPT, UPT, UR4, 0x1, URZ ;  /* 0x0000000104047890 */ /* 0x000fc8000fffe0ff */
[----:B------:R-:W-:-:S04]  /*34b0*/  UISETP.NE.AND UP0, UPT, UR4, 0x10, UPT ;  /* 0x000000100400788c */ /* 0x000fc8000bf05270 */
[----:B------:R-:W-:Y:S02]  /*34c0*/  USEL UR5, URZ, 0x1, UP0 ;  /* 0x00000001ff057887 */ /* 0x000fe40008000000 */
[----:B------:R-:W-:Y:S02]  /*34d0*/  USEL UR4, UR4, URZ, UP0 ;  /* 0x000000ff04047287 */ /* 0x000fe40008000000 */
[----:B------:R-:W-:Y:S02]  /*34e0*/  ULOP3.LUT UR5, UR6, UR5, URZ, 0x3c, !UPT ;  /* 0x0000000506057292 */ /* 0x000fe4000f8e3cff */
[----:B------:R-:W-:-:S04]  /*34f0*/  ULEA UR4, UR4, UR29, 0x3 ;  /* 0x0000001d04047291 */ /* 0x000fc8000f8e18ff */
[----:B------:R-:W-:Y:S02]  /*3500*/  IMAD.U32 R2, RZ, RZ, UR5 ;  /* 0x00000005ff027e24 */ /* 0x000fe4000f8e00ff */
[----:B-1----:R-:W-:-:S03]  /*3510*/  MOV R0, UR4 ;  /* 0x0000000400007c02 */ /* 0x002fc60008000f00 */
[----:B------:R-:W-:-:S07]  /*3520*/  SHF.L.U32 R3, R2, 0x1f, RZ ;  /* 0x0000001f02037819 */ /* 0x000fce00000006ff */
.L_x_49:
[----:B-1----:R1:W2:Y:S02]  /*3530*/  SYNCS.PHASECHK.TRANS64.TRYWAIT P0, [R0+URZ], R3 ;  /* 0x00000003000075a7 */ /* 0x0022a400080011ff */
[----:B--2---:R-:W-:Y:S05]  /*3540*/  @!P0 NANOSLEEP.SYNCS 0x989680 ;  /* 0x009896800000895d */ /* 0x004fea0003900000 */
[----:B------:R-:W2:Y:S02]  /*3550*/  @!P0 SYNCS.PHASECHK.TRANS64 P0, [R0+URZ], R3 ;  /* 0x00000003000085a7 */ /* 0x000ea400080010ff */
[----:B--2---:R-:W-:Y:S05]  /*3560*/  @P0 EXIT ;  /* 0x000000000000094d */ /* 0x004fea0003800000 */
[----:B------:R-:W-:Y:S05]  /*3570*/  BRA `(.L_x_49) ;  /* 0xfffffffc00ec7947 */ /* 0x000fea000383ffff */
.L_x_17:
[----:B------:R-:W2:Y:S02]  /*3580*/  S2UR UR4, SR_CgaCtaId ;  /* 0x00000000000479c3 */ /* 0x000ea40000008800 */
[----:B--2---:R-:W-:-:S04]  /*3590*/  UISETP.NE.AND UP0, UPT, UR4, URZ, UPT ;  /* 0x000000ff0400728c */ /* 0x004fc8000bf05270 */
[----:B------:R-:W-:-:S09]  /*35a0*/  UISETP.NE.OR UP0, UPT, UR15, 0x1, UP0 ;  /* 0x000000010f00788c */ /* 0x000fd20008705670 */
[----:B------:R-:W-:Y:S05]  /*35b0*/  BRA.U UP0, `(.L_x_50) ;  /* 0x0000000100b47547 */ /* 0x000fea000b800000 */
[----:B------:R-:W2:Y:S01]  /*35c0*/  S2UR UR5, SR_CgaCtaId ;  /* 0x00000000000579c3 */ /* 0x000ea20000008800 */
[----:B------:R-:W-:Y:S01]  /*35d0*/  UMOV UR4, 0x400 ;  /* 0x0000040000047882 */ /* 0x000fe20000000000 */
[----:B------:R-:W-:Y:S01]  /*35e0*/  HFMA2 R3, -RZ, RZ, 0, 5.9604644775390625e-08 ;  /* 0x00000001ff037431 */ /* 0x000fe200000001ff */
[----:B------:R-:W-:Y:S01]  /*35f0*/  ISETP.NE.AND P0, PT, R0, RZ, PT ;  /* 0x000000ff0000720c */ /* 0x000fe20003f05270 */
[----:B------:R-:W-:Y:S01]  /*3600*/  IMAD.MOV.U32 R8, RZ, RZ, RZ ;  /* 0x000000ffff087224 */ /* 0x000fe200078e00ff */
[----:B--2---:R-:W-:-:S04]  /*3610*/  ULEA UR4, UR5, UR4, 0x18 ;  /* 0x0000000405047291 */ /* 0x004fc8000f8ec0ff */
[----:B------:R-:W-:Y:S02]  /*3620*/  UIADD3 UR5, UPT, UPT, UR4, 0x148, URZ ;  /* 0x0000014804057890 */ /* 0x000fe4000fffe0ff */
[----:B------:R-:W-:Y:S02]  /*3630*/  UIADD3 UR8, UPT, UPT, UR4, 0x140, URZ ;  /* 0x0000014004087890 */ /* 0x000fe4000fffe0ff */
[----:B------:R-:W-:-:S12]  /*3640*/  UPRMT UR5, URZ, 0x654, UR5 ;  /* 0x00000654ff057896 */ /* 0x000fd80008000005 */
.L_x_53:
[----:B------:R-:W-:Y:S01]  /*3650*/  SHF.L.U32 R7, R3, 0x1f, RZ ;  /* 0x0000001f03077819 */ /* 0x000fe200000006ff */
[----:B------:R-:W-:Y:S02]  /*3660*/  IMAD.U32 R9, RZ, RZ, UR8 ;  /* 0x00000008ff097e24 */ /* 0x000fe4000f8e00ff */
[----:B------:R-:W-:Y:S01]  /*3670*/  @!P0 IMAD.MOV.U32 R5, RZ, RZ, 0x10 ;  /* 0x00000010ff058424 */ /* 0x000fe200078e00ff */
[----:B------:R-:W2:Y:S02]  /*3680*/  SYNCS.PHASECHK.TRANS64.TRYWAIT P1, [UR4+0x148], R7 ;  /* 0x00014807ff0075a7 */ /* 0x000ea40008021104 */
[----:B------:R-:W-:-:S04]  /*3690*/  PRMT R9, R0, 0x654, R9 ;  /* 0x0000065400097816 */ /* 0x000fc80000000009 */
[----:B------:R-:W-:Y:S01]  /*36a0*/  SEL R2, R9, R2, !P0 ;  /* 0x0000000209027207 */ /* 0x000fe20004000000 */
[----:B--2---:R-:W-:Y:S06]  /*36b0*/  @!P1 BRA `(.L_x_51) ;  /* 0x0000005c00049947 */ /* 0x004fec0003800000 */
.L_x_155:
[----:B------:R-:W-:Y:S01]  /*36c0*/  UIADD3 UR6, UPT, UPT, UR4, 0x180, URZ ;  /* 0x0000018004067890 */ /* 0x000fe2000fffe0ff */
[----:B------:R3:W-:Y:S01]  /*36d0*/  @!P0 SYNCS.ARRIVE.TRANS64.RED RZ, [R2+URZ], R5 ;  /* 0x0000000502ff89a7 */ /* 0x0007e200080004ff */
[----:B------:R-:W-:Y:S01]  /*36e0*/  UIADD3 UR7, UPT, UPT, UR4, 0x140, URZ ;  /* 0x0000014004077890 */ /* 0x000fe2000fffe0ff */
[----:B------:R-:W-:-:S08]  /*36f0*/  LOP3.LUT R3, R3, 0x1, RZ, 0x3c, !PT ;  /* 0x0000000103037812 */ /* 0x000fd000078e3cff */
[----:B------:R-:W-:Y:S06]  /*3700*/  UGETNEXTWORKID.BROADCAST [UR6], [UR7] ;  /* 0x00000000060073ca */ /* 0x000fec0008000100 */
[----:B---3--:R-:W-:-:S04]  /*3710*/  SHF.L.U32 R5, R8, 0x1f, RZ ;  /* 0x0000001f08057819 */ /* 0x008fc800000006ff */
[----:B------:R-:W3:Y:S02]  /*3720*/  SYNCS.PHASECHK.TRANS64.TRYWAIT P1, [UR4+0x140], R5 ;  /* 0x00014005ff0075a7 */ /* 0x000ee40008021104 */
[----:B---3--:R-:W-:Y:S05]  /*3730*/  @!P1 BRA `(.L_x_52) ;  /* 0x0000005800fc9947 */ /* 0x008fea0003800000 */
.L_x_157:
[----:B--2---:R-:W2:Y:S01]  /*3740*/  LDS.128 R4, [UR4+0x180] ;  /* 0x00018004ff047984 */ /* 0x004ea20008000c00 */
[----:B------:R-:W-:Y:S01]  /*3750*/  LOP3.LUT R8, R8, 0x1, RZ, 0x3c, !PT ;  /* 0x0000000108087812 */ /* 0x000fe200078e3cff */
[----:B------:R-:W-:Y:S01]  /*3760*/  @!PT LDS RZ, [RZ] ;  /* 0x00000000fffff984 */ /* 0x000fe20000000800 */
[----:B------:R-:W-:Y:S01]  /*3770*/  @!PT LDS RZ, [RZ] ;  /* 0x00000000fffff984 */ /* 0x000fe20000000800 */
[----:B------:R-:W-:Y:S01]  /*3780*/  @!PT LDS RZ, [RZ] ;  /* 0x00000000fffff984 */ /* 0x000fe20000000800 */
[----:B------:R-:W-:Y:S01]  /*3790*/  @!PT LDS RZ, [RZ] ;  /* 0x00000000fffff984 */ /* 0x000fe20000000800 */
[----:B------:R3:W-:Y:S06]  /*37a0*/  MEMBAR.ALL.CTA ;  /* 0x0000000000007992 */ /* 0x0007ec0000008000 */
[----:B---3--:R-:W3:Y:S02]  /*37b0*/  FENCE.VIEW.ASYNC.S ;  /* 0x00000000000073c6 */ /* 0x008ee40000000000 */
[----:B---3--:R-:W-:Y:S01]  /*37c0*/  SYNCS.ARRIVE.TRANS64.RED.A1T0 RZ, [UR5], RZ ;  /* 0x000000ffffff79a7 */ /* 0x008fe20008100405 */
[----:B--2---:R-:W-:-:S13]  /*37d0*/  LOP3.LUT P1, RZ, R6, 0x1, RZ, 0xc0, !PT ;  /* 0x0000000106ff7812 */ /* 0x004fda000782c0ff */
[----:B------:R-:W-:Y:S05]  /*37e0*/  @P1 BRA `(.L_x_53) ;  /* 0xfffffffc00981947 */ /* 0x000fea000383ffff */
[----:B------:R-:W-:-:S04]  /*37f0*/  SHF.L.U32 R0, R3, 0x1f, RZ ;  /* 0x0000001f03007819 */ /* 0x000fc800000006ff */
[----:B------:R-:W2:Y:S02]  /*3800*/  SYNCS.PHASECHK.TRANS64 P0, [UR4+0x148], R0 ;  /* 0x00014800ff0075a7 */ /* 0x000ea40008001004 */
[----:B-12---:R-:W-:Y:S05]  /*3810*/  @P0 EXIT ;  /* 0x000000000000094d */ /* 0x006fea0003800000 */
[----:B------:R-:W-:-:S07]  /*3820*/  MOV R0, UR4 ;  /* 0x0000000400007c02 */ /* 0x000fce0008000f00 */
.L_x_54:
[----:B-1----:R-:W-:-:S04]  /*3830*/  SHF.L.U32 R5, R3, 0x1f, RZ ;  /* 0x0000001f03057819 */ /* 0x002fc800000006ff */
[----:B------:R1:W2:Y:S03]  /*3840*/  SYNCS.PHASECHK.TRANS64.TRYWAIT P0, [R0+URZ+0x148], R5 ;  /* 0x00014805000075a7 */ /* 0x0002a600080011ff */
[----:B--2---:R-:W-:Y:S05]  /*3850*/  @!P0 NANOSLEEP.SYNCS 0x989680 ;  /* 0x009896800000895d */ /* 0x004fea0003900000 */
[----:B------:R-:W2:Y:S02]  /*3860*/  @!P0 SYNCS.PHASECHK.TRANS64 P0, [R0+URZ+0x148], R5 ;  /* 0x00014805000085a7 */ /* 0x000ea400080010ff */
[----:B--2---:R-:W-:Y:S05]  /*3870*/  @P0 EXIT ;  /* 0x000000000000094d */ /* 0x004fea0003800000 */
[----:B------:R-:W-:Y:S05]  /*3880*/  BRA `(.L_x_54) ;  /* 0xfffffffc00e87947 */ /* 0x000fea000383ffff */
.L_x_50:
[----:B------:R-:W-:-:S09]  /*3890*/  UISETP.NE.AND UP0, UPT, UR15, URZ, UPT ;  /* 0x000000ff0f00728c */ /* 0x000fd2000bf05270 */
[----:B------:R-:W-:Y:S05]  /*38a0*/  BRA.U UP0, `(.L_x_55) ;  /* 0x0000000d00407547 */ /* 0x000fea000b800000 */
[----:B------:R-:W2:Y:S01]  /*38b0*/  S2UR UR7, SR_CgaCtaId ;  /* 0x00000000000779c3 */ /* 0x000ea20000008800 */
[----:B------:R-:W-:Y:S01]  /*38c0*/  UMOV UR4, 0x40 ;  /* 0x0000004000047882 */ /* 0x000fe20000000000 */
[----:B------:R-:W-:Y:S01]  /*38d0*/  NOP ;  /* 0x0000000000007918 */ /* 0x000fe20000000000 */
[----:B------:R-:W-:Y:S01]  /*38e0*/  UMOV UR6, 0x400 ;  /* 0x0000040000067882 */ /* 0x000fe20000000000 */
[----:B--2---:R-:W-:Y:S02]  /*38f0*/  ULEA UR5, UR7, UR4, 0x18 ;  /* 0x0000000407057291 */ /* 0x004fe4000f8ec0ff */
[----:B------:R-:W-:-:S07]  /*3900*/  ULEA UR6, UR7, UR6, 0x18 ;  /* 0x0000000607067291 */ /* 0x000fce000f8ec0ff */
[----:B------:R-:W2:Y:S02]  /*3910*/  LDS.U8 R0, [UR5+0x1c] ;  /* 0x00001c05ff007984 */ /* 0x000ea40008000000 */
[----:B--2---:R-:W-:-:S13]  /*3920*/  ISETP.NE.AND P0, PT, R0, RZ, PT ;  /* 0x000000ff0000720c */ /* 0x004fda0003f05270 */
[----:B------:R-:W-:Y:S05]  /*3930*/  @P0 BRA `(.L_x_56) ;  /* 0x0000000000580947 */ /* 0x000fea0003800000 */
[----:B------:R-:W-:-:S13]  /*3940*/  ELECT P0, URZ, PT ;  /* 0x0000000000ff782f */ /* 0x000fda0003800000 */
[----:B------:R-:W-:Y:S05]  /*3950*/  @!P0 BRA `(.L_x_57) ;  /* 0x0000000000608947 */ /* 0x000fea0003800000 */
[----:B------:R-:W-:Y:S01]  /*3960*/  UMOV UR4, 0x10 ;  /* 0x0000001000047882 */ /* 0x000fe20000000000 */
[----:B------:R-:W-:Y:S01]  /*3970*/  HFMA2 R0, -RZ, RZ, 0, 5.9604644775390625e-08 ;  /* 0x00000001ff007431 */ /* 0x000fe200000001ff */
[----:B------:R-:W-:-:S03]  /*3980*/  MOV R2, 0xffff ;  /* 0x0000ffff00027802 */ /* 0x000fc60000000f00 */
[----:B------:R-:W-:Y:S04]  /*3990*/  DEPBAR.LE SB2, 0x36 ;  /* 0x0000ad800000791a */ /* 0x000fe80000000000 */
[----:B------:R-:W2:Y:S02]  /*39a0*/  UTCATOMSWS.FIND_AND_SET.ALIGN UP0, UR4, UR4 ;  /* 0x00000004000475e3 */ /* 0x000ea40008000800 */
[----:B--2---:R-:W-:Y:S01]  /*39b0*/  MOV R3, UR4 ;  /* 0x0000000400037c02 */ /* 0x004fe20008000f00 */
[----:B------:R-:W-:Y:S06]  /*39c0*/  BRA.U UP0, `(.L_x_58) ;  /* 0x0000000100187547 */ /* 0x000fec000b800000 */
.L_x_59:
[----:B------:R-:W-:Y:S05]  /*39d0*/  NANOSLEEP 0x64 ;  /* 0x000000640000795d */ /* 0x000fea0003800000 */
[----:B------:R-:W-:-:S05]  /*39e0*/  UMOV UR4, 0x10 ;  /* 0x0000001000047882 */ /* 0x000fca0000000000 */
[----:B------:R-:W-:Y:S04]  /*39f0*/  DEPBAR.LE SB2, 0x36 ;  /* 0x0000ad800000791a */ /* 0x000fe80000000000 */
[----:B------:R-:W2:Y:S02]  /*3a00*/  UTCATOMSWS.FIND_AND_SET.ALIGN UP0, UR4, UR4 ;  /* 0x00000004000475e3 */ /* 0x000ea40008000800 */
[----:B--2---:R-:W-:Y:S01]  /*3a10*/  MOV R3, UR4 ;  /* 0x0000000400037c02 */ /* 0x004fe20008000f00 */
[----:B------:R-:W-:Y:S05]  /*3a20*/  BRA.U !UP0, `(.L_x_59) ;  /* 0xfffffffd08e87547 */ /* 0x000fea000b83ffff */
.L_x_58:
[-C--:B------:R-:W-:Y:S02]  /*3a30*/  SHF.L.U32 R2, R2, R3.reuse, RZ ;  /* 0x0000000302027219 */ /* 0x080fe400000006ff */
[----:B------:R-:W-:Y:S01]  /*3a40*/  SHF.L.U32 R0, R0, R3, RZ ;  /* 0x0000000300007219 */ /* 0x000fe200000006ff */
[----:B------:R-:W-:Y:S02]  /*3a50*/  IMAD.SHL.U32 R3, R3, 0x20, RZ ;  /* 0x0000002003037824 */ /* 0x000fe400078e00ff */
[----:B------:R2:W-:Y:S04]  /*3a60*/  ATOMS.OR RZ, [UR5+0x14], R2 ;  /* 0x00001402ffff798c */ /* 0x0005e8000b000005 */
[----:B------:R2:W-:Y:S04]  /*3a70*/  ATOMS.OR RZ, [UR5+0x18], R0 ;  /* 0x00001800ffff798c */ /* 0x0005e8000b000005 */
[----:B------:R2:W-:Y:S01]  /*3a80*/  STS [UR6+0x190], R3 ;  /* 0x00019003ff007988 */ /* 0x0005e20008000806 */
[----:B------:R-:W-:Y:S05]  /*3a90*/  BRA `(.L_x_57) ;  /* 0x0000000000107947 */ /* 0x000fea0003800000 */
.L_x_56:
[----:B------:R-:W-:Y:S02]  /*3aa0*/  MOV R0, 0xffffffff ;  /* 0xffffffff00007802 */ /* 0x000fe40000000f00 */
[----:B------:R-:W-:-:S03]  /*3ab0*/  MOV R2, 0x3ae0 ;  /* 0x00003ae000027802 */ /* 0x000fc60000000f00 */
[----:B------:R2:W-:Y:S04]  /*3ac0*/  STS [UR6+0x190], R0 ;  /* 0x00019000ff007988 */ /* 0x0005e80008000806 */
[----:B-12--5:R-:W-:Y:S05]  /*3ad0*/  CALL.REL.NOINC `($__internal_1_$__cuda_sm10x_tcgen05_guardrail_trap_phase_invalid_during_alloc) ;  /* 0x0000005c00907944 */ /* 0x026fea0003c00000 */
.L_x_57:
[----:B------:R-:W-:Y:S05]  /*3ae0*/  WARPSYNC.ALL ;  /* 0x0000000000007948 */ /* 0x000fea0003800000 */
[----:B------:R-:W3:Y:S01]  /*3af0*/  S2UR UR4, SR_CgaCtaId ;  /* 0x00000000000479c3 */ /* 0x000ee20000008800 */
[----:B------:R-:W-:Y:S01]  /*3b00*/  UMOV UR19, 0x400 ;  /* 0x0000040000137882 */ /* 0x000fe20000000000 */
[----:B------:R-:W-:-:S06]  /*3b10*/  NOP ;  /* 0x0000000000007918 */ /* 0x000fcc0000000000 */
[----:B------:R-:W-:Y:S06]  /*3b20*/  BAR.ARV 0x6, 0xa0 ;  /* 0x0182800000007b1d */ /* 0x000fec0000002000 */
[----:B------:R-:W4:Y:S01]  /*3b30*/  LDCU UR5, c[0x0][0x390] ;  /* 0x00007200ff0577ac */ /* 0x000f220008000800 */
[----:B------:R-:W-:Y:S01]  /*3b40*/  IMAD.MOV.U32 R10, RZ, RZ, 0x1 ;  /* 0x00000001ff0a7424 */ /* 0x000fe200078e00ff */
[----:B------:R-:W-:Y:S01]  /*3b50*/  CS2R R8, SRZ ;  /* 0x0000000000087805 */ /* 0x000fe2000001ff00 */
[----:B------:R-:W1:Y:S01]  /*3b60*/  LDCU UR6, c[0x0][0x390] ;  /* 0x00007200ff0677ac */ /* 0x000e620008000800 */
[----:B------:R-:W-:Y:S01]  /*3b70*/  UMOV UR22, URZ ;  /* 0x000000ff00167c82 */ /* 0x000fe20008000000 */
[----:B------:R-:W-:Y:S01]  /*3b80*/  UMOV UR16, URZ ;  /* 0x000000ff00107c82 */ /* 0x000fe20008000000 */
[----:B---3--:R-:W-:Y:S01]  /*3b90*/  ULEA UR19, UR4, UR19, 0x18 ;  /* 0x0000001304137291 */ /* 0x008fe2000f8ec0ff */
[----:B------:R-:W-:Y:S01]  /*3ba0*/  UMOV UR26, 0x0 ;  /* 0x00000000001a7882 */ /* 0x000fe20000000000 */
[----:B------:R-:W-:-:S02]  /*3bb0*/  UMOV UR27, 0x8118010 ;  /* 0x08118010001b7882 */ /* 0x000fc40000000000 */
[----:B------:R-:W-:Y:S02]  /*3bc0*/  UIADD3 UR20, UPT, UPT, UR19, 0x6400, URZ ;  /* 0x0000640013147890 */ /* 0x000fe4000fffe0ff */
[----:B------:R-:W-:Y:S02]  /*3bd0*/  UIADD3 UR21, UPT, UPT, UR19, 0x26400, URZ ;  /* 0x0002640013157890 */ /* 0x000fe4000fffe0ff */
[----:B----4-:R-:W-:Y:S01]  /*3be0*/  UIADD3 UR5, UPT, UPT, UR5, 0x1f, URZ ;  /* 0x0000001f05057890 */ /* 0x010fe2000fffe0ff */
[----:B------:R-:W2:Y:S01]  /*3bf0*/  LDS R11, [UR19+0x190] ;  /* 0x00019013ff0b7984 */ /* 0x000ea20008000800 */
[----:B------:R-:W-:Y:S02]  /*3c00*/  USHF.R.U32.HI UR20, URZ, 0x4, UR20 ;  /* 0x00000004ff147899 */ /* 0x000fe40008011614 */
[----:B------:R-:W-:Y:S02]  /*3c10*/  USHF.R.S32.HI UR4, URZ, 0x1f, UR5 ;  /* 0x0000001fff047899 */ /* 0x000fe40008011405 */
[----:B------:R-:W-:-:S02]  /*3c20*/  UIADD3 UR29, UPT, UPT, UR19, 0x148, URZ ;  /* 0x00000148131d7890 */ /* 0x000fc4000fffe0ff */
[----:B------:R-:W-:Y:S02]  /*3c30*/  ULEA.HI UR4, UR4, UR5, URZ, 0x5 ;  /* 0x0000000504047291 */ /* 0x000fe4000f8f28ff */
[----:B------:R-:W-:Y:S02]  /*3c40*/  USHF.R.U32.HI UR21, URZ, 0x4, UR21 ;  /* 0x00000004ff157899 */ /* 0x000fe40008011615 */
[----:B------:R-:W-:Y:S02]  /*3c50*/  USHF.R.S32.HI UR28, URZ, 0x5, UR4 ;  /* 0x00000005ff1c7899 */ /* 0x000fe40008011404 */
[----:B------:R-:W-:Y:S02]  /*3c60*/  ULOP3.LUT UR20, UR20, 0x3fff, URZ, 0xc0, !UPT ;  /* 0x00003fff14147892 */ /* 0x000fe4000f8ec0ff */
[----:B------:R-:W-:Y:S02]  /*3c70*/  UISETP.LT.AND UP0, UPT, UR28, 0x1, UPT ;  /* 0x000000011c00788c */ /* 0x000fe4000bf01270 */
[----:B------:R-:W-:-:S02]  /*3c80*/  UPRMT UR29, URZ, 0x654, UR29 ;  /* 0x00000654ff1d7896 */ /* 0x000fc4000800001d */
[----:B------:R-:W-:Y:S02]  /*3c90*/  USEL UR30, UR28, 0x1, !UP0 ;  /* 0x000000011c1e7887 */ /* 0x000fe4000c000000 */
[----:B------:R-:W-:Y:S02]  /*3ca0*/  ULOP3.LUT UR21, UR21, 0x3fff, URZ, 0xc0, !UPT ;  /* 0x00003fff15157892 */ /* 0x000fe4000f8ec0ff */
[----:B------:R-:W-:Y:S02]  /*3cb0*/  ULOP3.LUT UR20, UR20, 0x1000000, URZ, 0xfc, !UPT ;  /* 0x0100000014147892 */ /* 0x000fe4000f8efcff */
[----:B------:R-:W-:Y:S02]  /*3cc0*/  UIADD3 UR30, UPT, UPT, -UR30, URZ, URZ ;  /* 0x000000ff1e1e7290 */ /* 0x000fe4000fffe1ff */
[----:B-1----:R-:W-:Y:S01]  /*3cd0*/  UISETP.GE.AND UP4, UPT, UR6, 0x1, UPT ;  /* 0x000000010600788c */ /* 0x002fe2000bf86270 */
[----:B------:R-:W-:Y:S01]  /*3ce0*/  UMOV UR24, 0x0 ;  /* 0x0000000000187882 */ /* 0x000fe20000000000 */
[----:B------:R-:W-:Y:S01]  /*3cf0*/  UMOV UR25, 0x8118010 ;  /* 0x0811801000197882 */ /* 0x000fe20000000000 */
[C---:B--2---:R-:W-:Y:S01]  /*3d00*/  VIADD R3, R11.reuse, 0x40 ;  /* 0x000000400b037836 */ /* 0x044fe20000000000 */
[----:B------:R-:W-:-:S04]  /*3d10*/  LOP3.LUT R2, R11, 0xffff, RZ, 0xc0, !PT ;  /* 0x0000ffff0b027812 */ /* 0x000fc800078ec0ff */
[----:B------:R-:W-:-:S05]  /*3d20*/  LOP3.LUT R3, R3, 0xffff, RZ, 0xc0, !PT ;  /* 0x0000ffff03037812 */ /* 0x000fca00078ec0ff */
[----:B------:R1:W-:Y:S02]  /*3d30*/  STL.64 [R1], R2 ;  /* 0x0000000201007387 */ /* 0x0003e40000100a00 */
.L_x_66:
[----:B-1----:R-:W-:-:S04]  /*3d40*/  SHF.L.U32 R3, R9, 0x1f, RZ ;  /* 0x0000001f09037819 */ /* 0x002fc800000006ff */
[----:B------:R-:W1:Y:S02]  /*3d50*/  SYNCS.PHASECHK.TRANS64.TRYWAIT P0, [UR19+0x140], R3 ;  /* 0x00014003ff0075a7 */ /* 0x000e640008001113 */
[----:B-12-4-:R-:W-:Y:S05]  /*3d60*/  @!P0 BRA `(.L_x_60) ;  /* 0x0000005400888947 */ /* 0x016fea0003800000 */
.L_x_159:
[----:B------:R-:W2:Y:S01]  /*3d70*/  LDS.128 R4, [UR19+0x180] ;  /* 0x00018013ff047984 */ /* 0x000ea20008000c00 */
[----:B------:R-:W-:Y:S01]  /*3d80*/  ULEA UR23, UR22, UR19, 0x3 ;  /* 0x0000001316177291 */ /* 0x000fe2000f8e18ff */
[----:B-1----:R-:W-:Y:S01]  /*3d90*/  SHF.L.U32 R3, R10, 0x1f, RZ ;  /* 0x0000001f0a037819 */ /* 0x002fe200000006ff */
[----:B------:R-:W-:Y:S01]  /*3da0*/  @!PT LDS RZ, [RZ] ;  /* 0x00000000fffff984 */ /* 0x000fe20000000800 */
[----:B------:R-:W-:Y:S01]  /*3db0*/  @!PT LDS RZ, [RZ] ;  /* 0x00000000fffff984 */ /* 0x000fe20000000800 */
[----:B------:R-:W-:Y:S01]  /*3dc0*/  @!PT LDS RZ, [RZ] ;  /* 0x00000000fffff984 */ /* 0x000fe20000000800 */
[----:B------:R-:W-:Y:S01]  /*3dd0*/  @!PT LDS RZ, [RZ] ;  /* 0x00000000fffff984 */ /* 0x000fe20000000800 */
[----:B------:R1:W-:Y:S06]  /*3de0*/  MEMBAR.ALL.CTA ;  /* 0x0000000000007992 */ /* 0x0003ec0000008000 */
[----:B-1----:R-:W1:Y:S02]  /*3df0*/  FENCE.VIEW.ASYNC.S ;  /* 0x00000000000073c6 */ /* 0x002e640000000000 */
[----:B-1----:R-:W-:Y:S01]  /*3e00*/  SYNCS.ARRIVE.TRANS64.RED.A1T0 RZ, [UR29], RZ ;  /* 0x000000ffffff79a7 */ /* 0x002fe2000810041d */
[----:B------:R-:W1:Y:S02]  /*3e10*/  SYNCS.PHASECHK.TRANS64.TRYWAIT P0, [UR23+0x160], R3 ;  /* 0x00016003ff0075a7 */ /* 0x000e640008001117 */
[----:B-12---:R-:W-:Y:S05]  /*3e20*/  @!P0 BRA `(.L_x_61) ;  /* 0x0000005400708947 */ /* 0x006fea0003800000 */
.L_x_161:
[----:B------:R-:W-:Y:S05]  /*3e30*/  BRA.U !UP4, `(.L_x_62) ;  /* 0x000000010cc87547 */ /* 0x000fea000b800000 */
[----:B-1----:R-:W-:Y:S01]  /*3e40*/  IMAD.U32 R0, RZ, RZ, UR22 ;  /* 0x00000016ff007e24 */ /* 0x002fe2000f8e00ff */
[----:B------:R-:W-:-:S04]  /*3e50*/  ULEA UR4, UR16, UR19, 0x3 ;  /* 0x0000001310047291 */ /* 0x000fc8000f8e18ff */
[----:B------:R-:W-:Y:S02]  /*3e60*/  LEA R2, R0, R1, 0x2 ;  /* 0x0000000100027211 */ /* 0x000fe400078e10ff */
[----:B------:R-:W-:-:S04]  /*3e70*/  SHF.L.U32 R0, R8, 0x1f, RZ ;  /* 0x0000001f08007819 */ /* 0x000fc800000006ff */
[----:B------:R-:W5:Y:S01]  /*3e80*/  LDL R2, [R2] ;  /* 0x0000000002027983 */ /* 0x000f620000100800 */
[----:B------:R1:W2:Y:S01]  /*3e90*/  SYNCS.PHASECHK.TRANS64.TRYWAIT P1, [UR4], R0 ;  /* 0x00000000ff0075a7 */ /* 0x0002a20008021104 */
[----:B------:R-:W-:Y:S01]  /*3ea0*/  UPLOP3.LUT UP2, UPT, UPT, UPT, UPT, 0x40, 0x4 ;  /* 0x000000000004789c */ /* 0x000fe20003f4e870 */
[----:B------:R-:W-:Y:S01]  /*3eb0*/  UMOV UR18, UR30 ;  /* 0x0000001e00127c82 */ /* 0x000fe20008000000 */
[----:B------:R-:W-:Y:S01]  /*3ec0*/  UMOV UR17, UR28 ;  /* 0x0000001c00117c82 */ /* 0x000fe20008000000 */
[----:B------:R-:W-:-:S08]  /*3ed0*/  UMOV UR5, UR16 ;  /* 0x0000001000057c82 */ /* 0x000fd00008000000 */
.L_x_65:
[----:B------:R-:W-:Y:S02]  /*3ee0*/  UIADD3 UR18, UPT, UPT, UR18, 0x1, URZ ;  /* 0x0000000112127890 */ /* 0x000fe4000fffe0ff */
[----:B------:R-:W-:Y:S02]  /*3ef0*/  ULEA UR15, UR5, UR19, 0x3 ;  /* 0x00000013050f7291 */ /* 0x000fe4000f8e18ff */
[----:B------:R-:W-:Y:S01]  /*3f00*/  UISETP.NE.AND UP3, UPT, UR18, URZ, UPT ;  /* 0x000000ff1200728c */ /* 0x000fe2000bf65270 */
[----:B--234-:R-:W-:Y:S10]  /*3f10*/  @P1 BRA `(.L_x_63) ;  /* 0x00000000000c1947 */ /* 0x01cff40003800000 */
[----:B------:R-:W-:Y:S04]  /*3f20*/  SHF.L.U32 R3, R8, 0x1f, RZ ;  /* 0x0000001f08037819 */ /* 0x000fe800000006ff */
[----:B------:R-:W2:Y:S02]  /*3f30*/  SYNCS.PHASECHK.TRANS64.TRYWAIT P0, [UR15], R3 ;  /* 0x00000003ff0075a7 */ /* 0x000ea4000800110f */
[----:B--2---:R-:W-:Y:S05]  /*3f40*/  @!P0 BRA `(.L_x_64) ;  /* 0x0000005400408947 */ /* 0x004fea0003800000 */
.L_x_63:
[----:B------:R-:W-:Y:S01]  /*3f50*/  UISETP.NE.AND UP0, UPT, UR17, 0x1, UPT ;  /* 0x000000011100788c */ /* 0x000fe2000bf05270 */
[----:B------:R-:W-:Y:S01]  /*3f60*/  PLOP3.LUT P1, PT, PT, PT, PT, 0x80, 0x8 ;  /* 0x000000000008781c */ /* 0x000fe20003f2f070 */
[----:B------:R-:W-:Y:S02]  /*3f70*/  UIADD3 UR4, UPT, UPT, UR5, 0x1, URZ ;  /* 0x0000000105047890 */ /* 0x000fe4000fffe0ff */
[----:B------:R-:W-:Y:S02]  /*3f80*/  ULEA UR10, UR5, UR21, 0x8 ;  /* 0x00000015050a7291 */ /* 0x000fe4000f8e40ff */
[----:B------:R-:W-:Y:S01]  /*3f90*/  UISETP.NE.AND UP1, UPT, UR4, 0x10, UPT ;  /* 0x000000100400788c */ /* 0x000fe2000bf25270 */
[----:B------:R-:W-:Y:S01]  /*3fa0*/  PLOP3.LUT P0, PT, PT, PT, UP0, 0x80, 0x8 ;  /* 0x000000000008781c */ /* 0x000fe20003f0f008 */
[----:B------:R-:W-:Y:S02]  /*3fb0*/  ULEA UR8, UR5, UR20, 0x9 ;  /* 0x0000001405087291 */ /* 0x000fe4000f8e48ff */
[----:B------:R-:W-:Y:S02]  /*3fc0*/  USEL UR6, URZ, 0x1, UP1 ;  /* 0x00000001ff067887 */ /* 0x000fe40008800000 */
[----:B------:R-:W-:Y:S02]  /*3fd0*/  USEL UR16, UR4, URZ, UP1 ;  /* 0x000000ff04107287 */ /* 0x000fe40008800000 */
[----:B------:R-:W-:Y:S02]  /*3fe0*/  UIADD3 UR12, UPT, UPT, UR10, 0x80, URZ ;  /* 0x000000800a0c7890 */ /* 0x000fe4000fffe0ff */
[----:B------:R-:W-:Y:S01]  /*3ff0*/  @UP0 ULEA UR4, UR16, UR19, 0x3 ;  /* 0x0000001310040291 */ /* 0x000fe2000f8e18ff */
[----:B------:R-:W-:Y:S01]  /*4000*/  LOP3.LUT R8, R8, UR6, RZ, 0x3c, !PT ;  /* 0x0000000608087c12 */ /* 0x000fe2000f8e3cff */
[----:B------:R-:W-:Y:S01]  /*4010*/  UIADD3 UR6, UPT, UPT, UR8, 0x80, URZ ;  /* 0x0000008008067890 */ /* 0x000fe2000fffe0ff */
[----:B------:R-:W-:Y:S02]  /*4020*/  UMOV UR11, 0x40004040 ;  /* 0x40004040000b7882 */ /* 0x000fe40000000000 */
[----:B-1----:R-:W-:Y:S01]  /*4030*/  @P0 SHF.L.U32 R0, R8, 0x1f, RZ ;  /* 0x0000001f08000819 */ /* 0x002fe200000006ff */
[----:B------:R-:W-:Y:S01]  /*4040*/  UMOV UR9, 0x40004040 ;  /* 0x4000404000097882 */ /* 0x000fe20000000000 */
[----:B------:R-:W-:Y:S01]  /*4050*/  UMOV UR13, 0x40004040 ;  /* 0x40004040000d7882 */ /* 0x000fe20000000000 */
[----:B------:R-:W-:Y:S01]  /*4060*/  UMOV UR7, 0x40004040 ;  /* 0x4000404000077882 */ /* 0x000fe20000000000 */
[----:B------:R3:W4:Y:S01]  /*4070*/  @P0 SYNCS.PHASECHK.TRANS64.TRYWAIT P1, [UR4], R0 ;  /* 0x00000000ff0005a7 */ /* 0x0007220008021104 */
[----:B------:R-:W-:Y:S11]  /*4080*/  ELECT P0, URZ, PT ;  /* 0x0000000000ff782f */ /* 0x000ff60003800000 */
[----:B------:R-:W-:Y:S02]  /*4090*/  @!UPT UIADD3 URZ, UPT, UPT, URZ, URZ, URZ ;  /* 0x000000fffffff290 */ /* 0x000fe4000fffe0ff */
[C---:B-----5:R-:W-:Y:S02]  /*40a0*/  @P0 R2UR.BROADCAST UR5, R2.reuse ;  /* 0x00000000020502ca */ /* 0x060fe400008e0000 */
[----:B------:R-:W-:Y:S11]  /*40b0*/  ELECT P0, URZ, PT ;  /* 0x0000000000ff782f */ /* 0x000ff60003800000 */
[----:B------:R-:W-:Y:S02]  /*40c0*/  @!UPT UIADD3 URZ, UPT, UPT, URZ, URZ, URZ ;  /* 0x000000fffffff290 */ /* 0x000fe4000fffe0ff */
[----:B------:R-:W-:Y:S01]  /*40d0*/  @P0 R2UR.BROADCAST UR14, R2 ;  /* 0x00000000020e02ca */ /* 0x000fe200008e0000 */
[----:B------:R-:W-:Y:S02]  /*40e0*/  UIADD3 UR4, UPT, UPT, UR15, 0x80, URZ ;  /* 0x000000800f047890 */ /* 0x000fe4000fffe0ff */
[----:B------:R-:W-:Y:S01]  /*40f0*/  UIADD3 UR17, UPT, UPT, UR17, -0x1, URZ ;  /* 0xffffffff11117890 */ /* 0x000fe2000fffe0ff */
[----:B------:R1:W-:Y:S01]  /*4100*/  UTCHMMA gdesc[UR8], gdesc[UR10], tmem[UR5], tmem[UR26], idesc[UR27], UP2 ;  /* 0x00ff1a0a080075ea */ /* 0x0003e20009000005 */
[----:B------:R-:W-:Y:S08]  /*4110*/  UPLOP3.LUT UP2, UPT, UPT, UPT, UPT, 0x80, 0x8 ;  /* 0x000000000008789c */ /* 0x000ff00003f4f070 */
[----:B------:R3:W-:Y:S01]  /*4120*/  UTCHMMA gdesc[UR6], gdesc[UR12], tmem[UR14], tmem[UR24], idesc[UR25], UPT ;  /* 0x00ff180c060075ea */ /* 0x0007e2000b80000e */
[----:B------:R3:W-:Y:S01]  /*4130*/  UTCBAR [UR4], URZ ;  /* 0x000000ff040073e9 */ /* 0x0007e200080000ff */
[----:B-1----:R-:W-:Y:S01]  /*4140*/  UMOV UR5, UR16 ;  /* 0x0000001000057c82 */ /* 0x002fe20008000000 */
[----:B------:R-:W-:Y:S05]  /*4150*/  BRA.U UP3, `(.L_x_65) ;  /* 0xfffffffd03607547 */ /* 0x000fea000b83ffff */
.L_x_62:
[----:B---3--:R-:W-:Y:S01]  /*4160*/  UIADD3 UR4, UPT, UPT, UR22, 0x1, URZ ;  /* 0x0000000116047890 */ /* 0x008fe2000fffe0ff */
[----:B------:R-:W-:Y:S01]  /*4170*/  LOP3.LUT P0, RZ, R6, 0x1, RZ, 0xc0, !PT ;  /* 0x0000000106ff7812 */ /* 0x000fe2000780c0ff */
[----:B------:R-:W-:Y:S01]  /*4180*/  UIADD3 UR5, UPT, UPT, UR23, 0x150, URZ ;  /* 0x0000015017057890 */ /* 0x000fe2000fffe0ff */
[----:B------:R-:W-:Y:S01]  /*4190*/  LOP3.LUT R9, R9, 0x1, RZ, 0x3c, !PT ;  /* 0x0000000109097812 */ /* 0x000fe200078e3cff */
[----:B------:R-:W-:-:S04]  /*41a0*/  UISETP.NE.AND UP0, UPT, UR4, 0x2, UPT ;  /* 0x000000020400788c */ /* 0x000fc8000bf05270 */
[----:B------:R-:W-:Y:S02]  /*41b0*/  USEL UR6, URZ, 0x1, UP0 ;  /* 0x00000001ff067887 */ /* 0x000fe40008000000 */
[----:B------:R-:W-:Y:S01]  /*41c0*/  USEL UR22, UR4, URZ, UP0 ;  /* 0x000000ff04167287 */ /* 0x000fe20008000000 */
[----:B------:R2:W-:Y:S03]  /*41d0*/  UTCBAR [UR5], URZ ;  /* 0x000000ff050073e9 */ /* 0x0005e600080000ff */
[----:B------:R-:W-:Y:S01]  /*41e0*/  LOP3.LUT R10, R10, UR6, RZ, 0x3c, !PT ;  /* 0x000000060a0a7c12 */ /* 0x000fe2000f8e3cff */
[----:B------:R-:W-:Y:S07]  /*41f0*/  @P0 BRA `(.L_x_66) ;  /* 0xfffffff800d00947 */ /* 0x000fee000383ffff */
[----:B------:R-:W3:Y:S01]  /*4200*/  S2UR UR6, SR_CgaCtaId ;  /* 0x00000000000679c3 */ /* 0x000ee20000008800 */
[----:B------:R-:W-:Y:S01]  /*4210*/  ELECT P0, URZ, PT ;  /* 0x0000000000ff782f */ /* 0x000fe20003800000 */
[----:B-1----:R-:W-:Y:S01]  /*4220*/  IMAD.MOV.U32 R0, RZ, RZ, 0x1 ;  /* 0x00000001ff007424 */ /* 0x002fe200078e00ff */
[----:B------:R-:W-:Y:S01]  /*4230*/  UIADD3 UR19, UPT, UPT, UR19, 0x160, URZ ;  /* 0x0000016013137890 */ /* 0x000fe2000fffe0ff */
[----:B------:R-:W-:Y:S01]  /*4240*/  SHF.L.U32 R3, R10, 0x1f, RZ ;  /* 0x0000001f0a037819 */ /* 0x000fe200000006ff */
[----:B------:R-:W-:-:S03]  /*4250*/  UMOV UR4, 0x40 ;  /* 0x0000004000047882 */ /* 0x000fc60000000000 */
[----:B------:R-:W-:Y:S01]  /*4260*/  UVIRTCOUNT.DEALLOC.SMPOOL 0x80 ;  /* 0x000000800000784c */ /* 0x000fe20000000000 */
[----:B---3--:R-:W-:Y:S02]  /*4270*/  ULEA UR6, UR6, UR4, 0x18 ;  /* 0x0000000406067291 */ /* 0x008fe4000f8ec0ff */
[----:B------:R-:W-:-:S07]  /*4280*/  ULEA UR4, UR22, UR19, 0x3 ;  /* 0x0000001316047291 */ /* 0x000fce000f8e18ff */
[----:B------:R1:W-:Y:S02]  /*4290*/  @P0 STS.U8 [UR6+0x1c], R0 ;  /* 0x00001c00ff000988 */ /* 0x0003e40008000006 */
[----:B------:R-:W3:Y:S02]  /*42a0*/  SYNCS.PHASECHK.TRANS64.TRYWAIT P0, [UR4], R3 ;  /* 0x00000003ff0075a7 */ /* 0x000ee40008001104 */
[----:B-1-3--:R-:W-:Y:S05]  /*42b0*/  @!P0 BRA `(.L_x_67) ;  /* 0x00000050007c8947 */ /* 0x00afea0003800000 */
.L_x_164:
[----:B------:R-:W-:-:S04]  /*42c0*/  UIADD3 UR4, UPT, UPT, UR22, 0x1, URZ ;  /* 0x0000000116047890 */ /* 0x000fc8000fffe0ff */
[----:B------:R-:W-:-:S04]  /*42d0*/  UISETP.NE.AND UP0, UPT, UR4, 0x2, UPT ;  /* 0x000000020400788c */ /* 0x000fc8000bf05270 */
[----:B--2---:R-:W-:Y:S02]  /*42e0*/  USEL UR5, URZ, 0x1, UP0 ;  /* 0x00000001ff057887 */ /* 0x004fe40008000000 */
[----:B------:R-:W-:-:S04]  /*42f0*/  USEL UR4, UR4, URZ, UP0 ;  /* 0x000000ff04047287 */ /* 0x000fc80008000000 */
[----:B------:R-:W-:Y:S01]  /*4300*/  ULEA UR4, UR4, UR19, 0x3 ;  /* 0x0000001304047291 */ /* 0x000fe2000f8e18ff */
[----:B-1----:R-:W-:-:S04]  /*4310*/  LOP3.LUT R3, R10, UR5, RZ, 0x3c, !PT ;  /* 0x000000050a037c12 */ /* 0x002fc8000f8e3cff */
[----:B------:R-:W-:-:S04]  /*4320*/  SHF.L.U32 R3, R3, 0x1f, RZ ;  /* 0x0000001f03037819 */ /* 0x000fc800000006ff */
[----:B------:R-:W1:Y:S02]  /*4330*/  SYNCS.PHASECHK.TRANS64.TRYWAIT P0, [UR4], R3 ;  /* 0x00000003ff0075a7 */ /* 0x000e640008001104 */
[----:B-1----:R-:W-:Y:S05]  /*4340*/  @!P0 BRA `(.L_x_68) ;  /* 0x0000005000708947 */ /* 0x002fea0003800000 */
.L_x_166:
[----:B------:R-:W-:Y:S01]  /*4350*/  NOP ;  /* 0x0000000000007918 */ /* 0x000fe20000000000 */
[----:B-1----:R-:W1:Y:S01]  /*4360*/  LDS R0, [UR6+0x14] ;  /* 0x00001406ff007984 */ /* 0x002e620008000800 */
[----:B------:R-:W-:Y:S01]  /*4370*/  LOP3.LUT R2, R11, 0xffff, RZ, 0xc0, !PT ;  /* 0x0000ffff0b027812 */ /* 0x000fe200078ec0ff */
[----:B------:R-:W-:Y:S02]  /*4380*/  IMAD.MOV.U32 R3, RZ, RZ, 0xffff ;  /* 0x0000ffffff037424 */ /* 0x000fe400078e00ff */
[----:B------:R-:W-:Y:S01]  /*4390*/  IMAD.MOV.U32 R5, RZ, RZ, 0x1 ;  /* 0x00000001ff057424 */ /* 0x000fe200078e00ff */
[----:B------:R-:W-:-:S04]  /*43a0*/  SHF.R.U32.HI R2, RZ, 0x5, R2 ;  /* 0x00000005ff027819 */ /* 0x000fc80000011602 */
[-C--:B------:R-:W-:Y:S02]  /*43b0*/  SHF.L.U32 R3, R3, R2.reuse, RZ ;  /* 0x0000000203037219 */ /* 0x080fe400000006ff */
[----:B------:R-:W-:Y:S02]  /*43c0*/  SHF.L.U32 R5, R5, R2, RZ ;  /* 0x0000000205057219 */ /* 0x000fe400000006ff */
[----:B-1----:R-:W-:-:S04]  /*43d0*/  LOP3.LUT R0, R0, R3, RZ, 0xc0, !PT ;  /* 0x0000000300007212 */ /* 0x002fc800078ec0ff */
[----:B------:R-:W-:-:S13]  /*43e0*/  ISETP.NE.AND P0, PT, R0, R3, PT ;  /* 0x000000030000720c */ /* 0x000fda0003f05270 */
[----:B------:R-:W-:Y:S05]  /*43f0*/  @P0 BRA `(.L_x_69) ;  /* 0x00000000005c0947 */ /* 0x000fea0003800000 */
[----:B------:R-:W1:Y:S02]  /*4400*/  LDS R0, [UR6+0x18] ;  /* 0x00001806ff007984 */ /* 0x000e640008000800 */
[----:B-1----:R-:W-:-:S04]  /*4410*/  LOP3.LUT R0, R0, R5, RZ, 0xc0, !PT ;  /* 0x0000000500007212 */ /* 0x002fc800078ec0ff */
[----:B------:R-:W-:-:S13]  /*4420*/  ISETP.NE.AND P0, PT, R0, R5, PT ;  /* 0x000000050000720c */ /* 0x000fda0003f05270 */
[----:B------:R-:W-:Y:S05]  /*4430*/  @P0 BRA `(.L_x_70) ;  /* 0x0000000000400947 */ /* 0x000fea0003800000 */
[----:B------:R-:W-:Y:S01]  /*4440*/  R2UR UR4, R3 ;  /* 0x00000000030472ca */ /* 0x000fe200000e0000 */
[----:B------:R-:W1:Y:S01]  /*4450*/  S2R R2, SR_LANEID ;  /* 0x0000000000027919 */ /* 0x000e620000000000 */
[----:B------:R-:W-:-:S04]  /*4460*/  LOP3.LUT R5, RZ, R5, RZ, 0x33, !PT ;  /* 0x00000005ff057212 */ /* 0x000fc800078e33ff */
[----:B------:R-:W2:Y:S07]  /*4470*/  REDUX UR7, R5 ;  /* 0x00000000050773c4 */ /* 0x000eae0000000000 */
[----:B------:R-:W-:-:S03]  /*4480*/  ULOP3.LUT UR5, URZ, UR4, URZ, 0x33, !UPT ;  /* 0x00000004ff057292 */ /* 0x000fc6000f8e33ff */
[----:B------:R-:W-:Y:S02]  /*4490*/  VOTEU.ANY UR4, UPT, PT ;  /* 0x0000000000047886 */ /* 0x000fe400038e0100 */
[----:B------:R-:W-:Y:S01]  /*44a0*/  UFLO.U32 UR4, UR4 ;  /* 0x00000004000472bd */ /* 0x000fe200080e0000 */
[----:B------:R-:W-:-:S04]  /*44b0*/  IMAD.U32 R0, RZ, RZ, UR5 ;  /* 0x00000005ff007e24 */ /* 0x000fc8000f8e00ff */
[----:B------:R-:W3:Y:S02]  /*44c0*/  REDUX UR8, R0 ;  /* 0x00000000000873c4 */ /* 0x000ee40000000000 */
[----:B------:R1:W-:Y:S02]  /*44d0*/  UTCATOMSWS.AND URZ, UR5 ;  /* 0x0000000500ff79e3 */ /* 0x0003e40008000000 */
[----:B-1----:R-:W-:Y:S01]  /*44e0*/  ISETP.EQ.U32.AND P0, PT, R2, UR4, PT ;  /* 0x0000000402007c0c */ /* 0x002fe2000bf02070 */
[----:B--2---:R-:W-:Y:S02]  /*44f0*/  IMAD.U32 R2, RZ, RZ, UR7 ;  /* 0x00000007ff027e24 */ /* 0x004fe4000f8e00ff */
[----:B---3--:R-:W-:-:S10]  /*4500*/  IMAD.U32 R3, RZ, RZ, UR8 ;  /* 0x00000008ff037e24 */ /* 0x008fd4000f8e00ff */
[----:B------:R1:W-:Y:S04]  /*4510*/  @P0 ATOMS.AND RZ, [UR6+0x14], R3 ;  /* 0x00001403ffff098c */ /* 0x0003e8000a800006 */
[----:B------:R1:W-:Y:S01]  /*4520*/  @P0 ATOMS.AND RZ, [UR6+0x18], R2 ;  /* 0x00001802ffff098c */ /* 0x0003e2000a800006 */
[----:B------:R-:W-:Y:S05]  /*4530*/  BRA `(.L_x_71) ;  /* 0x0000000000147947 */ /* 0x000fea0003800000 */
.L_x_70:
[----:B------:R-:W-:Y:S02]  /*4540*/  MOV R2, 0x4560 ;  /* 0x0000456000027802 */ /* 0x000fe40000000f00 */
[----:B----45:R-:W-:Y:S05]  /*4550*/  CALL.REL.NOINC `($__internal_0_$__cuda_sm10x_tcgen05_guardrail_trap_col_being_dealloced_not_returned_by_alloc) ;  /* 0x0000005000e47944 */ /* 0x030fea0003c00000 */
[----:B------:R-:W-:Y:S05]  /*4560*/  BRA `(.L_x_71) ;  /* 0x0000000000087947 */ /* 0x000fea0003800000 */
.L_x_69:
[----:B------:R-:W-:Y:S02]  /*4570*/  MOV R2, 0x4590 ;  /* 0x0000459000027802 */ /* 0x000fe40000000f00 */
[----:B----45:R-:W-:Y:S05]  /*4580*/  CALL.REL.NOINC `($__internal_2_$__cuda_sm10x_tcgen05_guardrail_trap_unallocated_columns_being_dealloced) ;  /* 0x0000005000f07944 */ /* 0x030fea0003c00000 */
.L_x_71:
[----:B------:R-:W-:Y:S01]  /*4590*/  NOP ;  /* 0x0000000000007918 */ /* 0x000fe20000000000 */
[----:B------:R-:W-:Y:S05]  /*45a0*/  EXIT ;  /* 0x000000000000794d */ /* 0x000fea0003800000 */
.L_x_55:
[----:B------:R-:W2:Y:S01]  /*45b0*/  LDCU UR5, c[0x0][0x384] ;  /* 0x00007080ff0577ac */ /* 0x000ea20008000800 */
[----:B------:R-:W-:Y:S02]  /*45c0*/  UISETP.NE.OR UP0, UPT, UR15, 0x3, !UP2 ;  /* 0x000000030f00788c */ /* 0x000fe4000d705670 */
[----:B--2---:R-:W-:-:S07]  /*45d0*/  UIADD3 UR5, UPT, UPT, UR5, 0x3f, URZ ;  /* 0x0000003f05057890 */ /* 0x004fce000fffe0ff */
[----:B------:R-:W-:Y:S05]  /*45e0*/  BRA.U UP0, `(.L_x_72) ;  /* 0x0000001500087547 */ /* 0x000fea000b800000 */
[----:B------:R-:W-:Y:S01]  /*45f0*/  USHF.R.S32.HI UR4, URZ, 0x1f, UR5 ;  /* 0x0000001fff047899 */ /* 0x000fe20008011405 */
[----:B------:R-:W2:Y:S01]  /*4600*/  S2UR UR6, SR_CgaCtaId ;  /* 0x00000000000679c3 */ /* 0x000ea20000008800 */
[----:B------:R-:W3:Y:S01]  /*4610*/  LDCU UR34, c[0x0][0x370] ;  /* 0x00006e00ff2277ac */ /* 0x000ee20008000800 */
[----:B------:R-:W-:Y:S01]  /*4620*/  R2UR UR41, R88 ;  /* 0x00000000582972ca */ /* 0x000fe200000e0000 */
[----:B------:R-:W-:Y:S01]  /*4630*/  IMAD.MOV.U32 R12, RZ, RZ, 0x1 ;  /* 0x00000001ff0c7424 */ /* 0x000fe200078e00ff */
[----:B------:R-:W-:Y:S01]  /*4640*/  R2UR UR40, R89 ;  /* 0x00000000592872ca */ /* 0x000fe200000e0000 */
[----:B------:R-:W-:Y:S01]  /*4650*/  ULEA.HI UR4, UR4, UR5, URZ, 0x6 ;  /* 0x0000000504047291 */ /* 0x000fe2000f8f30ff */
[----:B------:R-:W-:Y:S01]  /*4660*/  IMAD.MOV.U32 R10, RZ, RZ, RZ ;  /* 0x000000ffff0a7224 */ /* 0x000fe200078e00ff */
[----:B------:R-:W3:Y:S01]  /*4670*/  LDCU.128 UR28, c[0x0][0xb10] ;  /* 0x00016200ff1c77ac */ /* 0x000ee20008000c00 */
[----:B------:R-:W4:Y:S01]  /*4680*/  LDC.64 R18, c[0x0][0x348] ;  /* 0x0000d200ff127b82 */ /* 0x000f220000000a00 */
[----:B------:R-:W-:Y:S01]  /*4690*/  IMAD.MOV.U32 R8, RZ, RZ, 0x2000 ;  /* 0x00002000ff087424 */ /* 0x000fe200078e00ff */
[----:B------:R-:W-:Y:S01]  /*46a0*/  USHF.R.S32.HI UR26, URZ, 0x6, UR4 ;  /* 0x00000006ff1a7899 */ /* 0x000fe20008011404 */
[----:B------:R-:W1:Y:S05]  /*46b0*/  LDCU UR33, c[0x0][0x374] ;  /* 0x00006e80ff2177ac */ /* 0x000e6a0008000800 */
[----:B------:R-:W-:Y:S01]  /*46c0*/  IMAD.U32 R0, RZ, RZ, UR26 ;  /* 0x0000001aff007e24 */ /* 0x000fe2000f8e00ff */
[----:B------:R-:W3:Y:S04]  /*46d0*/  LDCU UR4, c[0x0][0xb30] ;  /* 0x00016600ff0477ac */ /* 0x000ee80008000800 */
[-C--:B------:R-:W-:Y:S01]  /*46e0*/  IABS R2, R0.reuse ;  /* 0x0000000000027213 */ /* 0x080fe20000000000 */
[----:B------:R-:W1:Y:S01]  /*46f0*/  LDCU UR18, c[0x0][0xb0c] ;  /* 0x00016180ff1277ac */ /* 0x000e620008000800 */
[----:B------:R-:W-:-:S02]  /*4700*/  IABS R0, R0 ;  /* 0x0000000000007213 */ /* 0x000fc40000000000 */
[----:B------:R-:W-:Y:S01]  /*4710*/  R2UR UR25, R2 ;  /* 0x00000000021972ca */ /* 0x000fe200000e0000 */
[----:B------:R-:W-:Y:S01]  /*4720*/  UMOV UR22, 0x400 ;  /* 0x0000040000167882 */ /* 0x000fe20000000000 */
[----:B------:R-:W4:Y:S01]  /*4730*/  LDC.64 R2, c[0x0][0x888] ;  /* 0x00022200ff027b82 */ /* 0x000f220000000a00 */
[----:B------:R-:W4:Y:S01]  /*4740*/  LDCU UR46, c[0x0][0xb20] ;  /* 0x00016400ff2e77ac */ /* 0x000f220008000800 */
[----:B------:R-:W-:Y:S01]  /*4750*/  IMAD.MOV R0, RZ, RZ, -R0 ;  /* 0x000000ffff007224 */ /* 0x000fe200078e0a00 */
[----:B------:R-:W4:Y:S04]  /*4760*/  LDCU UR32, c[0x0][0x388] ;  /* 0x00007100ff2077ac */ /* 0x000f280008000800 */
[----:B------:R-:W-:Y:S01]  /*4770*/  R2UR UR42, R0 ;  /* 0x00000000002a72ca */ /* 0x000fe200000e0000 */
[----:B--2---:R-:W-:-:S03]  /*4780*/  ULEA UR22, UR6, UR22, 0x18 ;  /* 0x0000001606167291 */ /* 0x004fc6000f8ec0ff */
[----:B------:R-:W2:Y:S01]  /*4790*/  I2F.RP R5, UR25 ;  /* 0x0000001900057d06 */ /* 0x000ea20008209400 */
[----:B---3--:R-:W-:Y:S02]  /*47a0*/  UISETP.NE.AND UP2, UPT, UR4, 0x1, UPT ;  /* 0x000000010400788c */ /* 0x008fe4000bf45270 */
[----:B------:R-:W-:Y:S02]  /*47b0*/  UIMAD.WIDE.U32 UR10, UR34, UR28, URZ ;  /* 0x0000001c220a72a5 */ /* 0x000fe4000f8e00ff */
[----:B-1----:R-:W-:Y:S01]  /*47c0*/  UIMAD.WIDE.U32 UR8, UR33, UR31, URZ ;  /* 0x0000001f210872a5 */ /* 0x002fe2000f8e00ff */
[----:B------:R-:W-:Y:S01]  /*47d0*/  UMOV UR4, URZ ;  /* 0x000000ff00047c82 */ /* 0x000fe20008000000 */
[----:B------:R-:W-:Y:S02]  /*47e0*/  UIADD3 UR35, UPT, UPT, UR22, 0x148, URZ ;  /* 0x0000014816237890 */ /* 0x000fe4000fffe0ff */
[----:B------:R-:W-:Y:S02]  /*47f0*/  UISETP.GE.AND UP0, UPT, UR39, 0x1, UPT ;  /* 0x000000012700788c */ /* 0x000fe4000bf06270 */
[----:B------:R-:W-:Y:S01]  /*4800*/  UISETP.NE.AND UP0, UPT, UR18, 0x1, UPT ;  /* 0x000000011200788c */ /* 0x000fe2000bf05270 */
[----:B----4-:R-:W-:Y:S01]  /*4810*/  ISETP.NE.U32.AND P0, PT, R2, RZ, PT ;  /* 0x000000ff0200720c */ /* 0x010fe20003f05070 */
[----:B------:R-:W-:Y:S01]  /*4820*/  UMOV UR38, UR11 ;  /* 0x0000000b00267c82 */ /* 0x000fe20008000000 */
[----:B--2---:R-:W1:Y:S01]  /*4830*/  MUFU.RCP R4, R5 ;  /* 0x0000000500047308 */ /* 0x004e620000001000 */
[----:B------:R-:W-:Y:S01]  /*4840*/  UMOV UR37, UR9 ;  /* 0x0000000900257c82 */ /* 0x000fe20008000000 */
[----:B------:R-:W-:Y:S01]  /*4850*/  ISETP.NE.AND.EX P0, PT, R3, RZ, PT, P0 ;  /* 0x000000ff0300720c */ /* 0x000fe20003f05300 */
[----:B------:R-:W-:Y:S01]  /*4860*/  UISETP.NE.AND UP0, UPT, UR30, 0x1, UPT ;  /* 0x000000011e00788c */ /* 0x000fe2000bf05270 */
[----:B------:R-:W2:Y:S01]  /*4870*/  LDC.64 R2, c[0x0][0x890] ;  /* 0x00022400ff027b82 */ /* 0x000ea20000000a00 */
[----:B------:R-:W-:Y:S01]  /*4880*/  UMOV UR24, URZ ;  /* 0x000000ff00187c82 */ /* 0x000fe20008000000 */
[----:B------:R-:W-:-:S02]  /*4890*/  UPLOP3.LUT UP1, UPT, UPT, UPT, UPT, 0x40, 0x4 ;  /* 0x000000000004789c */ /* 0x000fc40003f2e870 */
[----:B------:R-:W-:Y:S01]  /*48a0*/  UISETP.NE.AND UP6, UPT, UR39, 0x1, UPT ;  /* 0x000000012700788c */ /* 0x000fe2000bfc5270 */
[----:B------:R-:W3:Y:S01]  /*48b0*/  LDCU.64 UR16, c[0x0][0xb28] ;  /* 0x00016500ff1077ac */ /* 0x000ee20008000a00 */
[----:B------:R-:W-:Y:S02]  /*48c0*/  UPRMT UR35, URZ, 0x654, UR35 ;  /* 0x00000654ff237896 */ /* 0x000fe40008000023 */
[----:B------:R-:W-:Y:S01]  /*48d0*/  USHF.R.U32.HI UR38, URZ, UR29, UR38 ;  /* 0x0000001dff267299 */ /* 0x000fe20008011626 */
[----:B-1----:R-:W-:Y:S01]  /*48e0*/  VIADD R4, R4, 0xffffffe ;  /* 0x0ffffffe04047836 */ /* 0x002fe20000000000 */
[----:B------:R-:W-:Y:S02]  /*48f0*/  USHF.R.U32.HI UR37, URZ, UR46, UR37 ;  /* 0x0000002eff257299 */ /* 0x000fe40008011625 */
[----:B------:R-:W-:Y:S02]  /*4900*/  UISETP.NE.AND UP0, UPT, UR32, URZ, UPT ;  /* 0x000000ff2000728c */ /* 0x000fe4000bf05270 */
[----:B------:R-:W-:Y:S01]  /*4910*/  UISETP.NE.AND UP5, UPT, UR26, URZ, UPT ;  /* 0x000000ff1a00728c */ /* 0x000fe2000bfa5270 */
[----:B------:R-:W1:Y:S01]  /*4920*/  F2I.FTZ.U32.TRUNC.NTZ R4, R4 ;  /* 0x0000000400047305 */ /* 0x000e62000021f000 */
[----:B------:R-:W-:Y:S01]  /*4930*/  VOTEU.ANY UP4, P0 ;  /* 0x0000000000ff7886 */ /* 0x000fe20000080100 */
[----:B-1----:R-:W-:-:S13]  /*4940*/  R2UR UR5, R4 ;  /* 0x00000000040572ca */ /* 0x002fda00000e0000 */
[----:B------:R-:W-:-:S04]  /*4950*/  UIADD3 UR6, UPT, UPT, URZ, -UR5, URZ ;  /* 0x80000005ff067290 */ /* 0x000fc8000fffe0ff */
[----:B------:R-:W-:-:S04]  /*4960*/  UIMAD UR6, UR6, UR25, URZ ;  /* 0x00000019060672a4 */ /* 0x000fc8000f8e02ff */
[----:B------:R-:W-:-:S07]  /*4970*/  UIMAD.WIDE.U32 UR6, UR5, UR6, UR4 ;  /* 0x00000006050672a5 */ /* 0x000fce000f8e0004 */
[----:B--23--:R-:W-:-:S05]  /*4980*/  UMOV UR36, UR7 ;  /* 0x0000000700247c82 */ /* 0x00cfca0008000000 */
.L_x_81:
[----:B------:R-:W-:Y:S04]  /*4990*/  SHF.L.U32 R5, R10, 0x1f, RZ ;  /* 0x0000001f0a057819 */ /* 0x000fe800000006ff */
[----:B-1----:R-:W1:Y:S02]  /*49a0*/  SYNCS.PHASECHK.TRANS64.TRYWAIT P0, [UR22+0x140], R5 ;  /* 0x00014005ff0075a7 */ /* 0x002e640008001116 */
[----:B-1----:R-:W-:Y:S05]  /*49b0*/  @!P0 BRA `(.L_x_73) ;  /* 0x0000004800ec8947 */ /* 0x002fea0003800000 */
.L_x_168:
[----:B-1----:R-:W1:Y:S01]  /*49c0*/  LDS.128 R4, [UR22+0x180] ;  /* 0x00018016ff047984 */ /* 0x002e620008000c00 */
[----:B------:R-:W-:Y:S01]  /*49d0*/  @!PT LDS RZ, [RZ] ;  /* 0x00000000fffff984 */ /* 0x000fe20000000800 */
[----:B------:R-:W-:Y:S01]  /*49e0*/  @!PT LDS RZ, [RZ] ;  /* 0x00000000fffff984 */ /* 0x000fe20000000800 */
[----:B------:R-:W-:Y:S01]  /*49f0*/  @!PT LDS RZ, [RZ] ;  /* 0x00000000fffff984 */ /* 0x000fe20000000800 */
[----:B------:R-:W-:Y:S01]  /*4a00*/  @!PT LDS RZ, [RZ] ;  /* 0x00000000fffff984 */ /* 0x000fe20000000800 */
[----:B------:R2:W-:Y:S06]  /*4a10*/  MEMBAR.ALL.CTA ;  /* 0x0000000000007992 */ /* 0x0005ec0000008000 */
[----:B--2---:R-:W2:Y:S02]  /*4a20*/  FENCE.VIEW.ASYNC.S ;  /* 0x00000000000073c6 */ /* 0x004ea40000000000 */
[----:B--2---:R-:W-:Y:S01]  /*4a30*/  SYNCS.ARRIVE.TRANS64.RED.A1T0 RZ, [UR35], RZ ;  /* 0x000000ffffff79a7 */ /* 0x004fe20008100423 */
[----:B-1----:R-:W-:Y:S11]  /*4a40*/  LOP3.LUT P0, RZ, R6, 0x1, RZ, 0xc0, !PT ;  /* 0x0000000106ff7812 */ /* 0x002ff6000780c0ff */
[----:B------:R-:W-:Y:S02]  /*4a50*/  @!UPT UIADD3 URZ, UPT, UPT, URZ, URZ, URZ ;  /* 0x000000fffffff290 */ /* 0x000fe4000fffe0ff */
[----:B------:R-:W-:Y:S01]  /*4a60*/  VOTEU.ANY UP0, P0 ;  /* 0x0000000000ff7886 */ /* 0x000fe20000000100 */
[----:B------:R-:W-:Y:S11]  /*4a70*/  PLOP3.LUT P0, PT, PT, PT, UP0, 0x80, 0x8 ;  /* 0x000000000008781c */ /* 0x000ff60003f0f008 */
[----:B------:R-:W-:Y:S02]  /*4a80*/  @!UPT UIADD3 URZ, UPT, UPT, URZ, URZ, URZ ;  /* 0x000000fffffff290 */ /* 0x000fe4000fffe0ff */
[----:B------:R-:W-:Y:S02]  /*4a90*/  @P0 MOV R9, R4 ;  /* 0x0000000400090202 */ /* 0x000fe40000000f00 */
[----:B------:R-:W-:Y:S02]  /*4aa0*/  @P0 LOP3.LUT R0, R5, 0xffff, RZ, 0xc0, !PT ;  /* 0x0000ffff05000812 */ /* 0x000fe400078ec0ff */
[----:B------:R-:W-:Y:S02]  /*4ab0*/  @P0 R2UR UR5, R9 ;  /* 0x00000000090502ca */ /* 0x000fe400000e0000 */
[----:B------:R-:W-:Y:S11]  /*4ac0*/  @P0 R2UR UR4, R0 ;  /* 0x00000000000402ca */ /* 0x000ff600000e0000 */
[----:B------:R-:W-:Y:S02]  /*4ad0*/  @UP0 UMOV UR15, UR5 ;  /* 0x00000005000f0c82 */ /* 0x000fe40008000000 */
[----:B------:R-:W-:Y:S01]  /*4ae0*/  @UP0 UMOV UR14, UR4 ;  /* 0x00000004000e0c82 */ /* 0x000fe20008000000 */
[----:B------:R-:W-:Y:S09]  /*4af0*/  UISETP.GE.AND UP0, UPT, UR39, 0x1, UPT ;  /* 0x000000012700788c */ /* 0x000ff2000bf06270 */
[----:B------:R-:W-:Y:S05]  /*4b00*/  BRA.U !UP0, `(.L_x_74) ;  /* 0x0000000108b47547 */ /* 0x000fea000b800000 */
[----:B------:R-:W-:Y:S02]  /*4b10*/  UIMAD.WIDE.U32 UR8, UR14, UR31, URZ ;  /* 0x0000001f0e0872a5 */ /* 0x000fe4000f8e00ff */
[----:B------:R-:W-:Y:S02]  /*4b20*/  UP2UR UR19, UPR, URZ, 0x2 ;  /* 0x00000002ff137883 */ /* 0x000fe40008000000 */
[----:B------:R-:W-:Y:S02]  /*4b30*/  UISETP.NE.AND UP1, UPT, UR30, 0x1, UPT ;  /* 0x000000011e00788c */ /* 0x000fe4000bf25270 */
[----:B------:R-:W-:Y:S02]  /*4b40*/  UIMAD.WIDE.U32 UR10, UR15, UR28, URZ ;  /* 0x0000001c0f0a72a5 */ /* 0x000fe4000f8e00ff */
[----:B------:R-:W-:Y:S02]  /*4b50*/  USEL UR4, UR33, UR37, !UP1 ;  /* 0x0000002521047287 */ /* 0x000fe4000c800000 */
[----:B------:R-:W-:Y:S02]  /*4b60*/  UISETP.NE.AND UP0, UPT, UR18, 0x1, UPT ;  /* 0x000000011200788c */ /* 0x000fe4000bf05270 */
[----:B------:R-:W-:Y:S02]  /*4b70*/  UIMAD.WIDE.U32 UR12, UR4, UR16, URZ ;  /* 0x00000010040c72a5 */ /* 0x000fe4000f8e00ff */
[----:B------:R-:W-:Y:S01]  /*4b80*/  USEL UR7, UR34, UR38, !UP0 ;  /* 0x0000002622077287 */ /* 0x000fe2000c000000 */
[----:B------:R-:W-:Y:S02]  /*4b90*/  UMOV UR5, UR9 ;  /* 0x0000000900057c82 */ /* 0x000fe40008000000 */
[----:B------:R-:W-:Y:S02]  /*4ba0*/  USHF.R.U32.HI UR6, URZ, UR46, UR5 ;  /* 0x0000002eff067299 */ /* 0x000fe40008011605 */
[----:B------:R-:W-:Y:S02]  /*4bb0*/  UIMAD.WIDE.U32 UR20, UR7, UR16, URZ ;  /* 0x00000010071472a5 */ /* 0x000fe4000f8e00ff */
[----:B------:R-:W-:Y:S02]  /*4bc0*/  USEL UR6, UR14, UR6, !UP1 ;  /* 0x000000060e067287 */ /* 0x000fe4000c800000 */
[----:B------:R-:W-:Y:S01]  /*4bd0*/  UISETP.NE.AND UP1, UPT, UR19, URZ, UPT ;  /* 0x000000ff1300728c */ /* 0x000fe2000bf25270 */
[----:B------:R-:W-:Y:S01]  /*4be0*/  UMOV UR5, UR11 ;  /* 0x0000000b00057c82 */ /* 0x000fe20008000000 */
[----:B------:R-:W-:Y:S02]  /*4bf0*/  UIMAD.WIDE.U32 UR10, UR6, UR16, URZ ;  /* 0x00000010060a72a5 */ /* 0x000fe4000f8e00ff */
[----:B------:R-:W-:Y:S03]  /*4c00*/  USHF.R.U32.HI UR8, URZ, UR29, UR5 ;  /* 0x0000001dff087299 */ /* 0x000fe60008011605 */
[----:B------:R-:W-:Y:S02]  /*4c10*/  UMOV UR5, UR13 ;  /* 0x0000000d00057c82 */ /* 0x000fe40008000000 */
[----:B------:R-:W-:Y:S03]  /*4c20*/  @UP6 USHF.R.U32.HI UR4, URZ, UR17, UR5 ;  /* 0x00000011ff046299 */ /* 0x000fe60008011605 */
[----:B------:R-:W-:Y:S01]  /*4c30*/  UMOV UR5, UR21 ;  /* 0x0000001500057c82 */ /* 0x000fe20008000000 */
[----:B------:R-:W-:Y:S02]  /*4c40*/  UIMAD UR4, UR39, UR4, URZ ;  /* 0x00000004270472a4 */ /* 0x000fe4000f8e02ff */
[----:B------:R-:W-:Y:S02]  /*4c50*/  @UP6 USHF.R.U32.HI UR7, URZ, UR17, UR5 ;  /* 0x00000011ff076299 */ /* 0x000fe40008011605 */
[----:B------:R-:W-:Y:S02]  /*4c60*/  USEL UR5, UR15, UR8, !UP0 ;  /* 0x000000080f057287 */ /* 0x000fe4000c000000 */
[----:B------:R-:W-:Y:S02]  /*4c70*/  UIMAD UR8, UR39, UR7, URZ ;  /* 0x00000007270872a4 */ /* 0x000fe4000f8e02ff */
[----:B------:R-:W-:Y:S03]  /*4c80*/  UISETP.GE.AND UP0, UPT, UR6, UR4, UPT ;  /* 0x000000040600728c */ /* 0x000fe6000bf06270 */
[----:B------:R-:W-:Y:S01]  /*4c90*/  UMOV UR4, UR11 ;  /* 0x0000000b00047c82 */ /* 0x000fe20008000000 */
[----:B------:R-:W-:Y:S02]  /*4ca0*/  UISETP.GE.OR UP0, UPT, UR5, UR8, UP0 ;  /* 0x000000080500728c */ /* 0x000fe40008706670 */
[----:B------:R-:W-:Y:S02]  /*4cb0*/  USHF.R.U32.HI UR4, URZ, UR17, UR4 ;  /* 0x00000011ff047299 */ /* 0x000fe40008011604 */
[----:B------:R-:W-:Y:S02]  /*4cc0*/  UIMAD.WIDE.U32 UR8, UR5, UR16, URZ ;  /* 0x00000010050872a5 */ /* 0x000fe4000f8e00ff */
[----:B------:R-:W-:Y:S04]  /*4cd0*/  USEL UR10, UR6, UR4, !UP6 ;  /* 0x00000004060a7287 */ /* 0x000fe8000f000000 */
[----:B------:R-:W-:Y:S01]  /*4ce0*/  UIADD3 UR11, UPT, UPT, -UR10, URZ, URZ ;  /* 0x000000ff0a0b7290 */ /* 0x000fe2000fffe1ff */
[----:B------:R-:W-:Y:S02]  /*4cf0*/  @!UP0 UMOV UR4, UR9 ;  /* 0x0000000900048c82 */ /* 0x000fe40008000000 */
[----:B------:R-:W-:Y:S02]  /*4d00*/  @!UP0 USHF.R.U32.HI UR4, URZ, UR17, UR4 ;  /* 0x00000011ff048299 */ /* 0x000fe40008011604 */
[----:B------:R-:W-:Y:S02]  /*4d10*/  UIMAD UR8, UR39, UR11, UR6 ;  /* 0x0000000b270872a4 */ /* 0x000fe4000f8e0206 */
[----:B------:R-:W-:Y:S04]  /*4d20*/  @!UP0 USEL UR4, UR5, UR4, !UP6 ;  /* 0x0000000405048287 */ /* 0x000fe8000f000000 */
[----:B------:R-:W-:Y:S02]  /*4d30*/  @!UP0 UIMAD UR8, UR7, UR8, UR4 ;  /* 0x00000008070882a4 */ /* 0x000fe4000f8e0204 */
[----:B------:R-:W-:Y:S02]  /*4d40*/  @!UP0 UIADD3 UR9, UPT, UPT, UR10, -UR4, URZ ;  /* 0x800000040a098290 */ /* 0x000fe4000fffe0ff */
[----:B------:R-:W-:Y:S02]  /*4d50*/  UIADD3 UR4, UPT, UPT, -UR5, URZ, URZ ;  /* 0x000000ff05047290 */ /* 0x000fe4000fffe1ff */
[----:B------:R-:W-:Y:S02]  /*4d60*/  UIADD3 UR7, UPT, UPT, -UR6, URZ, URZ ;  /* 0x000000ff06077290 */ /* 0x000fe4000fffe1ff */
[----:B------:R-:W-:Y:S02]  /*4d70*/  @!UP0 UIMAD UR6, UR9, UR39, UR5 ;  /* 0x00000027090682a4 */ /* 0x000fe4000f8e0205 */
[----:B------:R-:W-:Y:S02]  /*4d80*/  UIMAD UR15, UR18, UR4, UR15 ;  /* 0x00000004120f72a4 */ /* 0x000fe4000f8e020f */
[----:B------:R-:W-:Y:S01]  /*4d90*/  UIMAD UR4, UR30, UR7, UR14 ;  /* 0x000000071e0472a4 */ /* 0x000fe2000f8e020e */
[----:B------:R-:W-:Y:S02]  /*4da0*/  @!UP0 UMOV UR5, UR8 ;  /* 0x0000000800058c82 */ /* 0x000fe40008000000 */
[----:B------:R-:W-:Y:S02]  /*4db0*/  UIMAD UR15, UR5, UR18, UR15 ;  /* 0x00000012050f72a4 */ /* 0x000fe4000f8e020f */
[----:B------:R-:W-:Y:S11]  /*4dc0*/  UIMAD UR14, UR6, UR30, UR4 ;  /* 0x0000001e060e72a4 */ /* 0x000ff6000f8e0204 */
[----:B------:R-:W-:Y:S01]  /*4dd0*/  @!UPT UIADD3 URZ, UPT, UPT, URZ, URZ, URZ ;  /* 0x000000fffffff290 */ /* 0x000fe2000fffe0ff */
.L_x_74:
[----:B------:R-:W1:Y:S01]  /*4de0*/  @!UP2 LDCU.128 UR8, c[0x0][0xb10] ;  /* 0x00016200ff08a7ac */ /* 0x000e620008000c00 */
[----:B------:R-:W-:Y:S04]  /*4df0*/  MOV R0, UR23 ;  /* 0x0000001700007c02 */ /* 0x000fe80008000f00 */
[----:B------:R-:W-:Y:S01]  /*4e00*/  IABS R0, R0 ;  /* 0x0000000000007213 */ /* 0x000fe20000000000 */
[----:B------:R-:W2:Y:S01]  /*4e10*/  @!UP2 LDCU UR5, c[0x0][0xb0c] ;  /* 0x00016180ff05a7ac */ /* 0x000ea20008000800 */
[----:B-1----:R-:W-:Y:S07]  /*4e20*/  UIMAD.WIDE.U32 UR6, UR15, UR8, URZ ;  /* 0x000000080f0672a5 */ /* 0x002fee000f8e00ff */
[----:B------:R-:W-:Y:S01]  /*4e30*/  @!UP2 UMOV UR4, UR7 ;  /* 0x000000070004ac82 */ /* 0x000fe20008000000 */
[----:B--2---:R-:W-:Y:S02]  /*4e40*/  @!UP2 UISETP.NE.AND UP0, UPT, UR5, 0x1, UPT ;  /* 0x000000010500a88c */ /* 0x004fe4000bf05270 */
[----:B------:R-:W-:Y:S02]  /*4e50*/  @!UP2 USHF.R.U32.HI UR4, URZ, UR9, UR4 ;  /* 0x00000009ff04a299 */ /* 0x000fe40008011604 */
[----:B------:R-:W-:Y:S02]  /*4e60*/  UIMAD.WIDE.U32 UR6, UR14, UR11, URZ ;  /* 0x0000000b0e0672a5 */ /* 0x000fe4000f8e00ff */
[----:B------:R-:W-:Y:S02]  /*4e70*/  @!UP2 USEL UR8, UR15, UR4, !UP0 ;  /* 0x000000040f08a287 */ /* 0x000fe4000c000000 */
[----:B------:R-:W-:Y:S03]  /*4e80*/  @!UP2 UISETP.NE.AND UP0, UPT, UR10, 0x1, UPT ;  /* 0x000000010a00a88c */ /* 0x000fe6000bf05270 */
[----:B------:R-:W-:Y:S02]  /*4e90*/  @!UP2 UMOV UR6, UR7 ;  /* 0x000000070006ac82 */ /* 0x000fe40008000000 */
[----:B------:R-:W1:Y:S02]  /*4ea0*/  @!UP2 LDCU UR4, c[0x0][0xb20] ;  /* 0x00016400ff04a7ac */ /* 0x000e640008000800 */
[----:B-1----:R-:W-:Y:S04]  /*4eb0*/  @!UP2 USHF.R.U32.HI UR6, URZ, UR4, UR6 ;  /* 0x00000004ff06a299 */ /* 0x002fe80008011606 */
[----:B------:R-:W-:Y:S04]  /*4ec0*/  @!UP2 USEL UR6, UR14, UR6, !UP0 ;  /* 0x000000060e06a287 */ /* 0x000fe8000c000000 */
[----:B------:R-:W-:Y:S02]  /*4ed0*/  @!UP2 UIADD3 UR4, UPT, UPT, -UR8, UR6, URZ ;  /* 0x000000060804a290 */ /* 0x000fe4000fffe1ff */
[----:B------:R-:W-:Y:S02]  /*4ee0*/  @!UP2 UIADD3 UR6, UPT, UPT, UR8, -UR6, URZ ;  /* 0x800000060806a290 */ /* 0x000fe4000fffe0ff */
[----:B------:R-:W-:Y:S02]  /*4ef0*/  @!UP2 UIMAD UR15, UR4, UR5, UR15 ;  /* 0x00000005040fa2a4 */ /* 0x000fe4000f8e020f */
[----:B------:R-:W-:Y:S01]  /*4f00*/  @!UP2 UIMAD UR14, UR6, UR10, UR14 ;  /* 0x0000000a060ea2a4 */ /* 0x000fe2000f8e020e */
[----:B------:R-:W-:Y:S11]  /*4f10*/  BRA.U UP1, `(.L_x_75) ;  /* 0x0000000101107547 */ /* 0x000ff6000b800000 */
[----:B------:R-:W-:Y:S04]  /*4f20*/  MOV R9, UR43 ;  /* 0x0000002b00097c02 */ /* 0x000fe80008000f00 */
[----:B------:R-:W-:Y:S04]  /*4f30*/  SHF.L.U32 R14, R9, 0x1f, RZ ;  /* 0x0000001f090e7819 */ /* 0x000fe800000006ff */
[----:B------:R-:W1:Y:S02]  /*4f40*/  SYNCS.PHASECHK.TRANS64.TRYWAIT P1, [UR22+0x138], R14 ;  /* 0x0001380eff0075a7 */ /* 0x000e640008021116 */
[----:B-1----:R-:W-:Y:S05]  /*4f50*/  @!P1 BRA `(.L_x_76) ;  /* 0x00000044009c9947 */ /* 0x002fea0003800000 */
.L_x_75:
[----:B------:R-:W-:Y:S01]  /*4f60*/  UISETP.NE.AND UP1, UPT, UR32, URZ, UPT ;  /* 0x000000ff2000728c */ /* 0x000fe2000bf25270 */
[----:B------:R-:W-:Y:S01]  /*4f70*/  R2UR UR4, R0 ;  /* 0x00000000000472ca */ /* 0x000fe200000e0000 */
[----:B------:R-:W-:Y:S01]  /*4f80*/  USHF.L.U32 UR11, UR27, 0x7, URZ ;  /* 0x000000071b0b7899 */ /* 0x000fe200080006ff */
[----:B------:R-:W-:Y:S05]  /*4f90*/  IMAD.U32 R0, RZ, RZ, UR32 ;  /* 0x00000020ff007e24 */ /* 0x000fea000f8e00ff */
[----:B------:R-:W-:Y:S04]  /*4fa0*/  IABS R11, R0 ;  /* 0x00000000000b7213 */ /* 0x000fe80000000000 */
[----:B------:R-:W2:Y:S02]  /*4fb0*/  I2F.RP R16, R11 ;  /* 0x0000000b00107306 */ /* 0x000ea40000209400 */
[----:B------:R-:W-:Y:S07]  /*4fc0*/  UIMAD.WIDE.U32 UR6, UR36, UR4, URZ ;  /* 0x00000004240672a5 */ /* 0x000fee000f8e00ff */
[----:B------:R-:W-:Y:S02]  /*4fd0*/  UMOV UR12, UR7 ;  /* 0x00000007000c7c82 */ /* 0x000fe40008000000 */
[----:B------:R-:W-:Y:S04]  /*4fe0*/  UIMAD UR4, UR12, UR42, UR4 ;  /* 0x0000002a0c0472a4 */ /* 0x000fe8000f8e0204 */
[----:B------:R-:W-:Y:S01]  /*4ff0*/  UISETP.GT.U32.AND UP0, UPT, UR25, UR4, UPT ;  /* 0x000000041900728c */ /* 0x000fe2000bf04070 */
[----:B--2---:R-:W2:Y:S10]  /*5000*/  MUFU.RCP R0, R16 ;  /* 0x0000001000007308 */ /* 0x004eb40000001000 */
[----:B------:R-:W-:Y:S02]  /*5010*/  @!UP0 UIADD3 UR4, UPT, UPT, UR4, -UR25, URZ ;  /* 0x8000001904048290 */ /* 0x000fe4000fffe0ff */
[----:B------:R-:W-:Y:S02]  /*5020*/  @!UP0 UIADD3 UR12, UPT, UPT, UR12, 0x1, URZ ;  /* 0x000000010c0c8890 */ /* 0x000fe4000fffe0ff */
[----:B------:R-:W-:Y:S02]  /*5030*/  UISETP.GE.U32.AND UP0, UPT, UR4, UR25, UPT ;  /* 0x000000190400728c */ /* 0x000fe4000bf06070 */
[----:B------:R-:W-:Y:S01]  /*5040*/  ULOP3.LUT UR4, UR23, UR26, URZ, 0x3c, !UPT ;  /* 0x0000001a17047292 */ /* 0x000fe2000f8e3cff */
[----:B--2---:R-:W-:Y:S04]  /*5050*/  VIADD R13, R0, 0xffffffe ;  /* 0x0ffffffe000d7836 */ /* 0x004fe80000000000 */
[----:B------:R-:W1:Y:S04]  /*5060*/  F2I.FTZ.U32.TRUNC.NTZ R15, R13 ;  /* 0x0000000d000f7305 */ /* 0x000e68000021f000 */
[----:B------:R-:W-:Y:S02]  /*5070*/  @UP0 UIADD3 UR12, UPT, UPT, UR12, 0x1, URZ ;  /* 0x000000010c0c0890 */ /* 0x000fe4000fffe0ff */
[----:B------:R-:W-:Y:S01]  /*5080*/  UISETP.GE.AND UP0, UPT, UR4, URZ, UPT ;  /* 0x000000ff0400728c */ /* 0x000fe2000bf06270 */
[--C-:B-1----:R-:W-:Y:S10]  /*5090*/  IMAD.MOV R14, RZ, RZ, -R15.reuse ;  /* 0x000000ffff0e7224 */ /* 0x102ff400078e0a0f */
[----:B------:R-:W-:Y:S02]  /*50a0*/  @!UP0 UIADD3 UR12, UPT, UPT, -UR12, URZ, URZ ;  /* 0x000000ff0c0c8290 */ /* 0x000fe4000fffe1ff */
[----:B------:R-:W-:Y:S01]  /*50b0*/  @!UP5 ULOP3.LUT UR12, URZ, UR26, URZ, 0x33, !UPT ;  /* 0x0000001aff0cd292 */ /* 0x000fe2000f8e33ff */
[----:B------:R-:W-:Y:S02]  /*50c0*/  IMAD R9, R14, R11, RZ ;  /* 0x0000000b0e097224 */ /* 0x000fe400078e02ff */
[----:B------:R-:W-:Y:S01]  /*50d0*/  IMAD.MOV.U32 R14, RZ, RZ, RZ ;  /* 0x000000ffff0e7224 */ /* 0x000fe200078e00ff */
[----:B------:R-:W-:Y:S02]  /*50e0*/  ULOP3.LUT UR4, UR12, UR32, URZ, 0x3c, !UPT ;  /* 0x000000200c047292 */ /* 0x000fe4000f8e3cff */
[----:B------:R-:W-:Y:S01]  /*50f0*/  MOV R0, UR12 ;  /* 0x0000000c00007c02 */ /* 0x000fe20008000f00 */
[----:B------:R-:W-:Y:S01]  /*5100*/  IMAD.HI.U32 R15, R15, R9, R14 ;  /* 0x000000090f0f7227 */ /* 0x000fe200078e000e */
[----:B------:R-:W-:Y:S02]  /*5110*/  UISETP.GE.AND UP0, UPT, UR4, URZ, UPT ;  /* 0x000000ff0400728c */ /* 0x000fe4000bf06270 */
[----:B------:R-:W-:Y:S01]  /*5120*/  IABS R0, R0 ;  /* 0x0000000000007213 */ /* 0x000fe20000000000 */
[----:B------:R-:W-:Y:S04]  /*5130*/  UIADD3 UR4, UPT, UPT, -UR12, URZ, URZ ;  /* 0x000000ff0c047290 */ /* 0x000fe8000fffe1ff */
[----:B------:R-:W-:Y:S01]  /*5140*/  IMAD.HI.U32 R15, R15, R0, RZ ;  /* 0x000000000f0f7227 */ /* 0x000fe200078e00ff */
[----:B------:R-:W-:Y:S03]  /*5150*/  UIMAD UR4, UR26, UR4, UR23 ;  /* 0x000000041a0472a4 */ /* 0x000fe6000f8e0217 */
[----:B------:R-:W-:Y:S01]  /*5160*/  IMAD.MOV R9, RZ, RZ, -R15 ;  /* 0x000000ffff097224 */ /* 0x000fe200078e0a0f */
[----:B------:R-:W-:Y:S03]  /*5170*/  USHF.L.U32 UR10, UR4, 0x6, URZ ;  /* 0x00000006040a7899 */ /* 0x000fe600080006ff */
[C---:B------:R-:W-:Y:S05]  /*5180*/  IMAD R0, R11.reuse, R9, R0 ;  /* 0x000000090b007224 */ /* 0x040fea00078e0200 */
[----:B------:R-:W-:Y:S11]  /*5190*/  ISETP.GT.U32.AND P1, PT, R11, R0, PT ;  /* 0x000000000b00720c */ /* 0x000ff60003f24070 */
[----:B------:R-:W-:Y:S02]  /*51a0*/  @!UPT UIADD3 URZ, UPT, UPT, URZ, URZ, URZ ;  /* 0x000000fffffff290 */ /* 0x000fe4000fffe0ff */
[-C--:B------:R-:W-:Y:S01]  /*51b0*/  @!P1 IADD3 R0, PT, PT, R0, -R11.reuse, RZ ;  /* 0x8000000b00009210 */ /* 0x080fe20007ffe0ff */
[----:B------:R-:W-:Y:S01]  /*51c0*/  @!P1 VIADD R15, R15, 0x1 ;  /* 0x000000010f0f9836 */ /* 0x000fe20000000000 */
[----:B------:R-:W-:Y:S02]  /*51d0*/  ISETP.NE.U32.AND P1, PT, R2, RZ, PT ;  /* 0x000000ff0200720c */ /* 0x000fe40003f25070 */
[----:B------:R-:W-:Y:S02]  /*51e0*/  ISETP.GE.U32.AND P2, PT, R0, R11, PT ;  /* 0x0000000b0000720c */ /* 0x000fe40003f46070 */
[----:B------:R-:W-:Y:S11]  /*51f0*/  ISETP.NE.AND.EX P1, PT, R3, RZ, PT, P1 ;  /* 0x000000ff0300720c */ /* 0x000ff60003f25310 */
[----:B------:R-:W-:Y:S02]  /*5200*/  @P2 IADD3 R15, PT, PT, R15, 0x1, RZ ;  /* 0x000000010f0f2810 */ /* 0x000fe40007ffe0ff */
[----:B------:R-:W-:Y:S02]  /*5210*/  ISETP.NE.U32.AND P2, PT, R2, RZ, PT ;  /* 0x000000ff0200720c */ /* 0x000fe40003f45070 */
[----:B------:R-:W-:Y:S02]  /*5220*/  R2UR UR13, R15 ;  /* 0x000000000f0d72ca */ /* 0x000fe400000e0000 */
[----:B------:R-:W-:Y:S11]  /*5230*/  ISETP.NE.AND.EX P2, PT, R3, RZ, PT, P2 ;  /* 0x000000ff0300720c */ /* 0x000ff60003f45320 */
[----:B------:R-:W-:Y:S02]  /*5240*/  @!UP0 UIADD3 UR13, UPT, UPT, -UR13, URZ, URZ ;  /* 0x000000ff0d0d8290 */ /* 0x000fe4000fffe1ff */
[----:B------:R-:W-:Y:S04]  /*5250*/  @!UP1 ULOP3.LUT UR13, URZ, UR32, URZ, 0x33, !UPT ;  /* 0x00000020ff0d9292 */ /* 0x000fe8000f8e33ff */
[----:B------:R-:W-:Y:S04]  /*5260*/  UIADD3 UR5, UPT, UPT, -UR13, URZ, URZ ;  /* 0x000000ff0d057290 */ /* 0x000fe8000fffe1ff */
[----:B------:R-:W-:Y:S01]  /*5270*/  UIMAD UR12, UR32, UR5, UR12 ;  /* 0x00000005200c72a4 */ /* 0x000fe2000f8e020c */
[----:B------:R-:W-:Y:S11]  /*5280*/  @!P2 BRA `(.L_x_77) ;  /* 0x000000000030a947 */ /* 0x000ff60003800000 */
[----:B------:R-:W-:Y:S01]  /*5290*/  UPLOP3.LUT UP3, UPT, UPT, UPT, UP4, 0x80, 0x8 ;  /* 0x000000000008789c */ /* 0x000fe20003f6f040 */
[----:B------:R-:W-:Y:S01]  /*52a0*/  HFMA2 R94, -RZ, RZ, 0, 5.9604644775390625e-08 ;  /* 0x00000001ff5e7431 */ /* 0x000fe200000001ff */
[----:B------:R-:W1:Y:S04]  /*52b0*/  LDCU.64 UR4, c[0x0][0x358] ;  /* 0x00006b00ff0477ac */ /* 0x000e680008000a00 */
[----:B------:R-:W-:Y:S11]  /*52c0*/  PLOP3.LUT P2, PT, PT, PT, UP3, 0x80, 0x8 ;  /* 0x000000000008781c */ /* 0x000ff60003f4f038 */
[----:B------:R-:W-:Y:S02]  /*52d0*/  @!UPT UIADD3 URZ, UPT, UPT, URZ, URZ, URZ ;  /* 0x000000fffffff290 */ /* 0x000fe4000fffe0ff */
[----:B------:R-:W2:Y:S01]  /*52e0*/  @P2 LDC.64 R14, c[0x0][0x888] ;  /* 0x00022200ff0e2b82 */ /* 0x000ea20000000a00 */
[----:B------:R-:W-:Y:S04]  /*52f0*/  @P2 IMAD R0, R17, R2, RZ ;  /* 0x0000000211002224 */ /* 0x000fe800078e02ff */
[----:B--2---:R-:W-:Y:S01]  /*5300*/  @P2 IMAD.WIDE R14, R0, 0x4, R14 ;  /* 0x00000004000e2825 */ /* 0x004fe200078e020e */
[----:B------:R-:W-:Y:S04]  /*5310*/  MOV R0, 0x1 ;  /* 0x0000000100007802 */ /* 0x000fe80000000f00 */
[----:B-1---5:R1:W5:Y:S01]  /*5320*/  @P2 LDG.E R41, desc[UR4][R14.64] ;  /* 0x000000040e292981 */ /* 0x022362000c1e1900 */
[----:B------:R-:W-:Y:S01]  /*5330*/  @!P2 PRMT R94, R0, 0x7610, R94 ;  /* 0x00007610005ea816 */ /* 0x000fe2000000005e */
[----:B-1----:R-:W2:Y:S06]  /*5340*/  @!P2 LDC R41, c[0x0][0x880] ;  /* 0x00022000ff29ab82 */ /* 0x002eac0000000800 */
.L_x_77:
[----:B--2--5:R-:W-:Y:S01]  /*5350*/  @!P1 FSETP.EQ.AND P3, PT, R41, RZ, PT ;  /* 0x000000ff2900920b */ /* 0x024fe20003f62000 */
[----:B------:R-:W-:Y:S01]  /*5360*/  @!UPT UIADD3 URZ, UPT, UPT, URZ, URZ, URZ ;  /* 0x000000fffffff290 */ /* 0x000fe2000fffe0ff */
[----:B------:R-:W-:Y:S11]  /*5370*/  @!P1 BRA `(.L_x_78) ;  /* 0x0000000000149947 */ /* 0x000ff60003800000 */
[----:B------:R-:W-:Y:S02]  /*5380*/  LOP3.LUT P1, RZ, R94, 0xff, RZ, 0xc0, !PT ;  /* 0x000000ff5eff7812 */ /* 0x000fe4000782c0ff */
[----:B------:R-:W-:Y:S04]  /*5390*/  PLOP3.LUT P3, PT, PT, PT, UP3, 0x80, 0x8 ;  /* 0x000000000008781c */ /* 0x000fe80003f6f038 */
[----:B------:R-:W-:Y:S07]  /*53a0*/  PLOP3.LUT P3, PT, P3, PT, PT, 0x8, 0x80 ;  /* 0x000000000080781c */ /* 0x000fee0001f6e170 */
[----:B------:R-:W-:Y:S11]  /*53b0*/  @P1 FSETP.EQ.AND P3, PT, R41, RZ, PT ;  /* 0x000000ff2900120b */ /* 0x000ff60003f62000 */
[----:B------:R-:W-:Y:S02]  /*53c0*/  @!UPT UIADD3 URZ, UPT, UPT, URZ, URZ, URZ ;  /* 0x000000fffffff290 */ /* 0x000fe4000fffe0ff */
.L_x_78:
[----:B------:R-:W-:Y:S01]  /*53d0*/  ULEA UR4, UR24, UR22, 0x3 ;  /* 0x0000001618047291 */ /* 0x000fe2000f8e18ff */
[----:B------:R-:W-:Y:S02]  /*53e0*/  SHF.L.U32 R9, R12, 0x1f, RZ ;  /* 0x0000001f0c097819 */ /* 0x000fe400000006ff */
[----:B------:R-:W-:Y:S04]  /*53f0*/  ELECT P2, URZ, PT ;  /* 0x0000000000ff782f */ /* 0x000fe80003840000 */
[----:B------:R-:W-:Y:S02]  /*5400*/  PLOP3.LUT P2, PT, P3, P2, PT, 0xf2, 0x2f ;  /* 0x00000000002f781c */ /* 0x000fe40001f45e72 */
[----:B------:R-:W1:Y:S02]  /*5410*/  SYNCS.PHASECHK.TRANS64.TRYWAIT P1, [UR4+0x118], R9 ;  /* 0x00011809ff0075a7 */ /* 0x000e640008021104 */
[----:B-1----:R-:W-:Y:S09]  /*5420*/  @!P1 BRA `(.L_x_79) ;  /* 0x0000004000809947 */ /* 0x002ff20003800000 */
.L_x_171:
[----:B------:R-:W2:Y:S01]  /*5430*/  S2UR UR23, SR_CgaCtaId ;  /* 0x00000000001779c3 */ /* 0x000ea20000008800 */
[----:B------:R-:W-:Y:S01]  /*5440*/  VOTEU.ALL UP0, P2 ;  /* 0x0000000000ff7886 */ /* 0x000fe20001000000 */
[----:B-1----:R-:W-:Y:S01]  /*5450*/  @!P2 IADD3 R9, P1, PT, R18, 0x580, RZ ;  /* 0x000005801209a810 */ /* 0x002fe20007f3e0ff */
[----:B------:R-:W-:Y:S01]  /*5460*/  UIADD3 UR6, UPT, UPT, UR24, 0x1, URZ ;  /* 0x0000000118067890 */ /* 0x000fe2000fffe0ff */
[----:B------:R-:W-:Y:S01]  /*5470*/  @P0 SHF.R.U32.HI R17, RZ, 0x10, R5 ;  /* 0x00000010ff110819 */ /* 0x000fe20000011605 */
[----:B------:R-:W-:Y:S01]  /*5480*/  UIADD3 UR9, UPT, UPT, UR4, 0x100, URZ ;  /* 0x0000010004097890 */ /* 0x000fe2000fffe0ff */
[----:B------:R-:W-:Y:S01]  /*5490*/  @!P2 R2UR UR7, R9 ;  /* 0x000000000907a2ca */ /* 0x000fe200000e0000 */
[----:B------:R-:W-:Y:S01]  /*54a0*/  @!UP0 ULEA UR5, UR24, UR22, 0xd ;  /* 0x0000001618058291 */ /* 0x000fe2000f8e68ff */
[----:B------:R-:W-:Y:S01]  /*54b0*/  @!P2 IMAD.X R0, RZ, RZ, R19, P1 ;  /* 0x000000ffff00a224 */ /* 0x000fe200008e0613 */
[----:B------:R-:W-:Y:S01]  /*54c0*/  UMOV UR44, 0x0 ;  /* 0x00000000002c7882 */ /* 0x000fe20000000000 */
[----:B------:R-:W-:Y:S01]  /*54d0*/  UMOV UR45, 0x10000000 ;  /* 0x10000000002d7882 */ /* 0x000fe20000000000 */
[----:B------:R-:W-:Y:S02]  /*54e0*/  @!UP0 UIADD3 UR8, UPT, UPT, UR5, 0x200, URZ ;  /* 0x0000020005088890 */ /* 0x000fe4000fffe0ff */
[----:B------:R-:W-:Y:S01]  /*54f0*/  UISETP.NE.AND UP0, UPT, UR6, 0x3, UPT ;  /* 0x000000030600788c */ /* 0x000fe2000bf05270 */
[----:B------:R-:W-:Y:S01]  /*5500*/  @!P2 R2UR UR5, R0 ;  /* 0x000000000005a2ca */ /* 0x000fe200000e0000 */
[----:B------:R-:W-:Y:S02]  /*5510*/  @!P2 IMAD.MOV.U32 R0, RZ, RZ, 0x2000 ;  /* 0x00002000ff00a424 */ /* 0x000fe400078e00ff */
[----:B------:R-:W-:Y:S02]  /*5520*/  USEL UR6, UR6, URZ, UP0 ;  /* 0x000000ff06067287 */ /* 0x000fe40008000000 */
[----:B------:R-:W-:Y:S01]  /*5530*/  IMAD.U32 R14, RZ, RZ, UR7 ;  /* 0x00000007ff0e7e24 */ /* 0x000fe2000f8e00ff */
[----:B------:R-:W-:Y:S02]  /*5540*/  USEL UR19, URZ, 0x1, UP0 ;  /* 0x00000001ff137887 */ /* 0x000fe40008000000 */
[----:B------:R-:W-:Y:S02]  /*5550*/  VOTEU.ALL UP0, P2 ;  /* 0x0000000000ff7886 */ /* 0x000fe40001000000 */
[----:B------:R-:W-:Y:S01]  /*5560*/  @!P2 R2UR UR20, R14 ;  /* 0x000000000e14a2ca */ /* 0x000fe200000e0000 */
[----:B--2---:R-:W-:Y:S01]  /*5570*/  UPRMT UR7, UR23, 0x654, UR9 ;  /* 0x0000065417077896 */ /* 0x004fe20008000009 */
[----:B------:R-:W-:Y:S01]  /*5580*/  LOP3.LUT R12, R12, UR19, RZ, 0x3c, !PT ;  /* 0x000000130c0c7c12 */ /* 0x000fe2000f8e3cff */
[----:B------:R-:W-:Y:S01]  /*5590*/  IMAD.U32 R15, RZ, RZ, UR5 ;  /* 0x00000005ff0f7e24 */ /* 0x000fe2000f8e00ff */
[----:B------:R-:W-:Y:S02]  /*55a0*/  ULEA UR5, UR6, UR22, 0x3 ;  /* 0x0000001606057291 */ /* 0x000fe4000f8e18ff */
[----:B------:R-:W-:Y:S02]  /*55b0*/  SHF.L.U32 R11, R12, 0x1f, RZ ;  /* 0x0000001f0c0b7819 */ /* 0x000fe400000006ff */
[----:B------:R-:W-:Y:S11]  /*55c0*/  @!P2 R2UR UR21, R15 ;  /* 0x000000000f15a2ca */ /* 0x000ff600000e0000 */
[----:B------:R-:W-:Y:S02]  /*55d0*/  @!UPT UIADD3 URZ, UPT, UPT, URZ, URZ, URZ ;  /* 0x000000fffffff290 */ /* 0x000fe4000fffe0ff */
[----:B------:R1:W-:Y:S01]  /*55e0*/  @!UP0 UTMALDG.4D [UR8], [UR20], desc[UR44] ;  /* 0x00002c08140085b4 */ /* 0x0003e20008019000 */
[----:B------:R1:W-:Y:S01]  /*55f0*/  @!P2 SYNCS.ARRIVE.TRANS64.RED.A0TR RZ, [UR4+0x100], R0 ;  /* 0x00010000ffffa9a7 */ /* 0x0003e20008300404 */
[----:B------:R-:W-:Y:S01]  /*5600*/  SYNCS.ARRIVE.TRANS64.RED.A1T0 RZ, [UR7], RZ ;  /* 0x000000ffffff79a7 */ /* 0x000fe20008100407 */
[----:B------:R-:W2:Y:S02]  /*5610*/  SYNCS.PHASECHK.TRANS64.TRYWAIT P1, [UR5+0x118], R11 ;  /* 0x0001180bff0075a7 */ /* 0x000ea40008021105 */
[----:B-12---:R-:W-:Y:S05]  /*5620*/  @!P1 BRA `(.L_x_80) ;  /* 0x0000004000189947 */ /* 0x006fea0003800000 */
.L_x_173:
[----:B------:R-:W2:Y:S01]  /*5630*/  S2UR UR19, SR_CgaCtaId ;  /* 0x00000000001379c3 */ /* 0x000ea20000008800 */
[----:B------:R-:W-:Y:S01]  /*5640*/  UIADD3 UR9, UPT, UPT, UR5, 0x100, URZ ;  /* 0x0000010005097890 */ /* 0x000fe2000fffe0ff */
[----:B------:R-:W-:Y:S01]  /*5650*/  @!P2 IADD3 R9, P1, PT, R18, 0x580, RZ ;  /* 0x000005801209a810 */ /* 0x000fe20007f3e0ff */
[----:B------:R-:W-:Y:S01]  /*5660*/  UIADD3 UR23, UPT, UPT, UR14, UR41, URZ ;  /* 0x000000290e177290 */ /* 0x000fe2000fffe0ff */
[----:B------:R-:W-:Y:S01]  /*5670*/  LOP3.LUT R10, R10, 0x1, RZ, 0x3c, !PT ;  /* 0x000000010a0a7812 */ /* 0x000fe200078e3cff */
[----:B------:R-:W-:Y:S01]  /*5680*/  VOTEU.ALL UP0, P2 ;  /* 0x0000000000ff7886 */ /* 0x000fe20001000000 */
[----:B------:R-:W-:Y:S01]  /*5690*/  UMOV UR20, 0x0 ;  /* 0x0000000000147882 */ /* 0x000fe20000000000 */
[----:B-1----:R-:W-:Y:S01]  /*56a0*/  @!P2 IMAD.X R0, RZ, RZ, R19, P1 ;  /* 0x000000ffff00a224 */ /* 0x002fe200008e0613 */
[----:B------:R-:W-:Y:S01]  /*56b0*/  UMOV UR21, 0x10000000 ;  /* 0x1000000000157882 */ /* 0x000fe20000000000 */
[----:B------:R-:W-:Y:S02]  /*56c0*/  UIADD3 UR27, UPT, UPT, UR15, UR40, URZ ;  /* 0x000000280f1b7290 */ /* 0x000fe4000fffe0ff */
[----:B------:R-:W-:Y:S02]  /*56d0*/  @!UP0 ULEA UR4, UR6, UR22, 0xd ;  /* 0x0000001606048291 */ /* 0x000fe4000f8e68ff */
[----:B------:R-:W-:Y:S02]  /*56e0*/  UIADD3 UR6, UPT, UPT, UR6, 0x1, URZ ;  /* 0x0000000106067890 */ /* 0x000fe4000fffe0ff */
[----:B------:R-:W-:Y:S02]  /*56f0*/  @!UP0 UIADD3 UR10, UPT, UPT, UR10, 0x20, URZ ;  /* 0x000000200a0a8890 */ /* 0x000fe4000fffe0ff */
[----:B------:R-:W-:Y:S01]  /*5700*/  @!UP0 UIADD3 UR8, UPT, UPT, UR4, 0x200, URZ ;  /* 0x0000020004088890 */ /* 0x000fe2000fffe0ff */
[----:B------:R-:W-:Y:S01]  /*5710*/  @!P2 R2UR UR4, R0 ;  /* 0x000000000004a2ca */ /* 0x000fe200000e0000 */
[----:B------:R-:W-:Y:S02]  /*5720*/  UISETP.NE.AND UP0, UPT, UR6, 0x3, UPT ;  /* 0x000000030600788c */ /* 0x000fe4000bf05270 */
[----:B------:R-:W-:Y:S02]  /*5730*/  UPLOP3.LUT UP1, UPT, UPT, UPT, UPT, 0x80, 0x8 ;  /* 0x000000000008789c */ /* 0x000fe40003f2f070 */
[----:B------:R-:W-:Y:S01]  /*5740*/  USEL UR24, UR6, URZ, UP0 ;  /* 0x000000ff06187287 */ /* 0x000fe20008000000 */
[----:B------:R-:W-:Y:S02]  /*5750*/  @!P2 R2UR UR6, R9 ;  /* 0x000000000906a2ca */ /* 0x000fe400000e0000 */
[----:B------:R-:W-:Y:S02]  /*5760*/  PLOP3.LUT P0, PT, PT, PT, UP0, 0x80, 0x8 ;  /* 0x000000000008781c */ /* 0x000fe40003f0f008 */
[----:B------:R-:W-:Y:S02]  /*5770*/  VOTEU.ALL UP0, P2 ;  /* 0x0000000000ff7886 */ /* 0x000fe40001000000 */
[----:B------:R-:W-:Y:S01]  /*5780*/  SEL R9, RZ, 0x1, P0 ;  /* 0x00000001ff097807 */ /* 0x000fe20000000000 */
[----:B------:R-:W-:Y:S01]  /*5790*/  IMAD.U32 R15, RZ, RZ, UR4 ;  /* 0x00000004ff0f7e24 */ /* 0x000fe2000f8e00ff */
[----:B--2---:R-:W-:Y:S01]  /*57a0*/  UPRMT UR4, UR19, 0x654, UR9 ;  /* 0x0000065413047896 */ /* 0x004fe20008000009 */
[----:B------:R-:W-:Y:S02]  /*57b0*/  LOP3.LUT P0, RZ, R6, 0x1, RZ, 0xc0, !PT ;  /* 0x0000000106ff7812 */ /* 0x000fe4000780c0ff */
[----:B------:R-:W-:Y:S02]  /*57c0*/  LOP3.LUT R12, R12, R9, RZ, 0x3c, !PT ;  /* 0x000000090c0c7212 */ /* 0x000fe400078e3cff */
[----:B------:R-:W-:Y:S01]  /*57d0*/  IMAD.U32 R14, RZ, RZ, UR6 ;  /* 0x00000006ff0e7e24 */ /* 0x000fe2000f8e00ff */
[----:B------:R-:W-:Y:S04]  /*57e0*/  @!P2 R2UR UR7, R15 ;  /* 0x000000000f07a2ca */ /* 0x000fe800000e0000 */
[----:B------:R-:W-:Y:S11]  /*57f0*/  @!P2 R2UR UR6, R14 ;  /* 0x000000000e06a2ca */ /* 0x000ff600000e0000 */
[----:B------:R-:W-:Y:S02]  /*5800*/  @!UPT UIADD3 URZ, UPT, UPT, URZ, URZ, URZ ;  /* 0x000000fffffff290 */ /* 0x000fe4000fffe0ff */
[----:B------:R1:W-:Y:S01]  /*5810*/  @!UP0 UTMALDG.4D [UR8], [UR6], desc[UR20] ;  /* 0x00001408060085b4 */ /* 0x0003e20008019000 */
[----:B------:R1:W-:Y:S01]  /*5820*/  @!P2 SYNCS.ARRIVE.TRANS64.RED.A0TR RZ, [UR5+0x100], R8 ;  /* 0x00010008ffffa9a7 */ /* 0x0003e20008300405 */
[----:B------:R-:W-:Y:S01]  /*5830*/  SYNCS.ARRIVE.TRANS64.RED.A1T0 RZ, [UR4], RZ ;  /* 0x000000ffffff79a7 */ /* 0x000fe20008100404 */
[----:B------:R-:W-:Y:S05]  /*5840*/  @P0 BRA `(.L_x_81) ;  /* 0xfffffff000500947 */ /* 0x000fea000383ffff */
[----:B------:R-:W-:Y:S01]  /*5850*/  UIADD3 UR22, UPT, UPT, UR22, 0x118, URZ ;  /* 0x0000011816167890 */ /* 0x000fe2000fffe0ff */
[----:B------:R-:W-:-:S03]  /*5860*/  SHF.L.U32 R3, R12, 0x1f, RZ ;  /* 0x0000001f0c037819 */ /* 0x000fc600000006ff */
[----:B------:R-:W-:-:S09]  /*5870*/  ULEA UR4, UR24, UR22, 0x3 ;  /* 0x0000001618047291 */ /* 0x000fd2000f8e18ff */
[----:B------:R-:W2:Y:S02]  /*5880*/  SYNCS.PHASECHK.TRANS64.TRYWAIT P0, [UR4], R3 ;  /* 0x00000003ff0075a7 */ /* 0x000ea40008001104 */
[----:B--2---:R-:W-:Y:S05]  /*5890*/  @!P0 BRA `(.L_x_82) ;  /* 0x0000003c00948947 */ /* 0x004fea0003800000 */
.L_x_175:
[----:B------:R-:W-:-:S04]  /*58a0*/  UIADD3 UR4, UPT, UPT, UR24, 0x1, URZ ;  /* 0x0000000118047890 */ /* 0x000fc8000fffe0ff */
[----:B------:R-:W-:-:S04]  /*58b0*/  UISETP.NE.AND UP0, UPT, UR4, 0x3, UPT ;  /* 0x000000030400788c */ /* 0x000fc8000bf05270 */
[----:B------:R-:W-:Y:S02]  /*58c0*/  USEL UR4, UR4, URZ, UP0 ;  /* 0x000000ff04047287 */ /* 0x000fe40008000000 */
[----:B------:R-:W-:-:S04]  /*58d0*/  PLOP3.LUT P0, PT, PT, PT, UP0, 0x80, 0x8 ;  /* 0x000000000008781c */ /* 0x000fc80003f0f008 */
[----:B--2---:R-:W-:Y:S01]  /*58e0*/  SEL R3, RZ, 0x1, P0 ;  /* 0x00000001ff037807 */ /* 0x004fe20000000000 */
[----:B------:R-:W-:-:S03]  /*58f0*/  IMAD.U32 R0, RZ, RZ, UR4 ;  /* 0x00000004ff007e24 */ /* 0x000fc6000f8e00ff */
[----:B------:R-:W-:Y:S02]  /*5900*/  LOP3.LUT R12, R12, R3, RZ, 0x3c, !PT ;  /* 0x000000030c0c7212 */ /* 0x000fe400078e3cff */
[C---:B------:R-:W-:Y:S01]  /*5910*/  LEA R2, R0.reuse, UR22, 0x3 ;  /* 0x0000001600027c11 */ /* 0x040fe2000f8e18ff */
[----:B------:R-:W-:Y:S01]  /*5920*/  VIADD R0, R0, 0x1 ;  /* 0x0000000100007836 */ /* 0x000fe20000000000 */
[----:B------:R-:W-:-:S04]  /*5930*/  SHF.L.U32 R3, R12, 0x1f, RZ ;  /* 0x0000001f0c037819 */ /* 0x000fc800000006ff */
[----:B------:R-:W2:Y:S01]  /*5940*/  SYNCS.PHASECHK.TRANS64.TRYWAIT P1, [R2+URZ], R3 ;  /* 0x00000003020075a7 */ /* 0x000ea200080211ff */
[----:B------:R-:W-:-:S04]  /*5950*/  ISETP.NE.AND P0, PT, R0, 0x3, PT ;  /* 0x000000030000780c */ /* 0x000fc80003f05270 */
[----:B------:R-:W-:Y:S02]  /*5960*/  SEL R5, RZ, 0x1, P0 ;  /* 0x00000001ff057807 */ /* 0x000fe40000000000 */
[----:B------:R-:W-:Y:S02]  /*5970*/  SEL R0, R0, RZ, P0 ;  /* 0x000000ff00007207 */ /* 0x000fe40000000000 */
[----:B------:R-:W-:Y:S01]  /*5980*/  LOP3.LUT R5, R12, R5, RZ, 0x3c, !PT ;  /* 0x000000050c057212 */ /* 0x000fe200078e3cff */
[----:B--2---:R-:W-:Y:S06]  /*5990*/  @!P1 BRA `(.L_x_83) ;  /* 0x0000003c006c9947 */ /* 0x004fec0003800000 */
.L_x_176:
[----:B------:R-:W-:Y:S02]  /*59a0*/  LEA R0, R0, UR22, 0x3 ;  /* 0x0000001600007c11 */ /* 0x000fe4000f8e18ff */
[----:B------:R-:W-:-:S07]  /*59b0*/  SHF.L.U32 R5, R5, 0x1f, RZ ;  /* 0x0000001f05057819 */ /* 0x000fce00000006ff */
.L_x_84:
[----:B---3--:R3:W4:Y:S02]  /*59c0*/  SYNCS.PHASECHK.TRANS64.TRYWAIT P0, [R0+URZ], R5 ;  /* 0x00000005000075a7 */ /* 0x00872400080011ff */
[----:B----4-:R-:W-:Y:S05]  /*59d0*/  @!P0 NANOSLEEP.SYNCS 0x989680 ;  /* 0x009896800000895d */ /* 0x010fea0003900000 */
[----:B------:R-:W4:Y:S02]  /*59e0*/  @!P0 SYNCS.PHASECHK.TRANS64 P0, [R0+URZ], R5 ;  /* 0x00000005000085a7 */ /* 0x000f2400080010ff */
[----:B-1--4-:R-:W-:Y:S05]  /*59f0*/  @P0 EXIT ;  /* 0x000000000000094d */ /* 0x012fea0003800000 */
[----:B------:R-:W-:Y:S05]  /*5a00*/  BRA `(.L_x_84) ;  /* 0xfffffffc00ec7947 */ /* 0x000fea000383ffff */
.L_x_72:
[----:B------:R-:W-:-:S06]  /*5a10*/  UISETP.GE.AND UP0, UPT, UR15, 0x4, UPT ;  /* 0x000000040f00788c */ /* 0x000fcc000bf06270 */
[----:B------:R-:W-:-:S13]  /*5a20*/  PLOP3.LUT P0, PT, PT, PT, UP0, 0x80, 0x8 ;  /* 0x000000000008781c */ /* 0x000fda0003f0f008 */
[----:B-1----:R-:W-:Y:S05]  /*5a30*/  @!P0 EXIT ;  /* 0x000000000000894d */ /* 0x002fea0003800000 */
[----:B------:R-:W1:Y:S08]  /*5a40*/  S2UR UR4, SR_CgaCtaId ;  /* 0x00000000000479c3 */ /* 0x000e700000008800 */
[----:B------:R-:W-:Y:S01]  /*5a50*/  BAR.SYNC.DEFER_BLOCKING 0x6, 0xa0 ;  /* 0x0182800000007b1d */ /* 0x000fe20000010000 */
[C---:B------:R-:W-:Y:S01]  /*5a60*/  IMAD.SHL.U32 R0, R101.reuse, 0x20, RZ ;  /* 0x0000002065007824 */ /* 0x040fe200078e00ff */
[C---:B------:R-:W-:Y:S01]  /*5a70*/  SHF.L.U32 R37, R101.reuse, 0x10, RZ ;  /* 0x0000001065257819 */ /* 0x040fe200000006ff */
[C---:B------:R-:W-:Y:S01]  /*5a80*/  IMAD.SHL.U32 R109, R101.reuse, 0x4, RZ ;  /* 0x00000004656d7824 */ /* 0x040fe200078e00ff */
[C---:B------:R-:W-:Y:S01]  /*5a90*/  LOP3.LUT R102, R101.reuse, 0x2, RZ, 0xc0, !PT ;  /* 0x0000000265667812 */ /* 0x040fe200078ec0ff */
[----:B------:R-:W-:Y:S01]  /*5aa0*/  USHF.R.S32.HI UR52, URZ, 0x1f, UR5 ;  /* 0x0000001fff347899 */ /* 0x000fe20008011405 */
[----:B------:R-:W-:Y:S01]  /*5ab0*/  LOP3.LUT R6, R0, 0xc0, RZ, 0xc0, !PT ;  /* 0x000000c000067812 */ /* 0x000fe200078ec0ff */
[----:B------:R-:W-:Y:S01]  /*5ac0*/  UMOV UR50, 0x400 ;  /* 0x0000040000327882 */ /* 0x000fe20000000000 */
[----:B------:R-:W2:Y:S01]  /*5ad0*/  LDCU.64 UR6, c[0x0][0x888] ;  /* 0x00011100ff0677ac */ /* 0x000ea20008000a00 */
[----:B------:R-:W3:Y:S01]  /*5ae0*/  LDC.64 R76, c[0x0][0x888] ;  /* 0x00022200ff4c7b82 */ /* 0x000ee20000000a00 */
[C---:B------:R-:W-:Y:S01]  /*5af0*/  LOP3.LUT R93, R101.reuse, 0x60, RZ, 0xc0, !PT ;  /* 0x00000060655d7812 */ /* 0x040fe200078ec0ff */
[----:B------:R-:W-:Y:S01]  /*5b00*/  HFMA2 R36, -RZ, RZ, 0, 0 ;  /* 0x00000000ff247431 */ /* 0x000fe200000001ff */
[----:B------:R-:W-:Y:S01]  /*5b10*/  LOP3.LUT R101, R101, 0x4, RZ, 0xc0, !PT ;  /* 0x0000000465657812 */ /* 0x000fe200078ec0ff */
[----:B------:R-:W-:Y:S01]  /*5b20*/  ULEA.HI UR52, UR52, UR5, URZ, 0x6 ;  /* 0x0000000534347291 */ /* 0x000fe2000f8f30ff */
[----:B------:R-:W-:Y:S01]  /*5b30*/  LOP3.LUT R109, R6, 0x18, R109, 0xf8, !PT ;  /* 0x00000018066d7812 */ /* 0x000fe200078ef86d */
[----:B------:R-:W-:Y:S01]  /*5b40*/  IMAD.MOV.U32 R92, RZ, RZ, 0x1 ;  /* 0x00000001ff5c7424 */ /* 0x000fe200078e00ff */
[----:B------:R-:W-:Y:S01]  /*5b50*/  IADD3 R108, PT, PT, -R101, 0x2, RZ ;  /* 0x00000002656c7810 */ /* 0x000fe20007ffe1ff */
[----:B------:R-:W4:Y:S01]  /*5b60*/  LDC.64 R78, c[0x0][0x890] ;  /* 0x00022400ff4e7b82 */ /* 0x000f220000000a00 */
[----:B------:R-:W-:-:S02]  /*5b70*/  LOP3.LUT R109, R109, 0xf20, R0, 0xf8, !PT ;  /* 0x00000f206d6d7812 */ /* 0x000fc400078ef800 */
[----:B------:R-:W-:Y:S01]  /*5b80*/  CS2R R90, SRZ ;  /* 0x00000000005a7805 */ /* 0x000fe2000001ff00 */
[----:B------:R-:W-:Y:S01]  /*5b90*/  IMAD.MOV.U32 R46, RZ, RZ, RZ ;  /* 0x000000ffff2e7224 */ /* 0x000fe200078e00ff */
[----:B------:R-:W-:Y:S01]  /*5ba0*/  LOP3.LUT R37, R37, 0x600000, RZ, 0xc0, !PT ;  /* 0x0060000025257812 */ /* 0x000fe200078ec0ff */
[----:B------:R-:W-:Y:S01]  /*5bb0*/  IMAD.MOV R102, RZ, RZ, -R102 ;  /* 0x000000ffff667224 */ /* 0x000fe200078e0a66 */
[----:B-1----:R-:W-:Y:S01]  /*5bc0*/  ULEA UR50, UR4, UR50, 0x18 ;  /* 0x0000003204327291 */ /* 0x002fe2000f8ec0ff */
[----:B------:R-:W-:Y:S01]  /*5bd0*/  IADD3 R101, PT, PT, -R101, RZ, RZ ;  /* 0x000000ff65657210 */ /* 0x000fe20007ffe1ff */
[----:B------:R-:W-:Y:S01]  /*5be0*/  IMAD.SHL.U32 R108, R108, 0x10, RZ ;  /* 0x000000106c6c7824 */ /* 0x000fe200078e00ff */
[----:B------:R-:W1:Y:S01]  /*5bf0*/  LDCU UR60, c[0x0][0x370] ;  /* 0x00006e00ff3c77ac */ /* 0x000e620008000800 */
[----:B--2---:R-:W-:Y:S02]  /*5c00*/  IMAD.U32 R97, RZ, RZ, UR6 ;  /* 0x00000006ff617e24 */ /* 0x004fe4000f8e00ff */
[----:B------:R-:W-:Y:S01]  /*5c10*/  IMAD.U32 R96, RZ, RZ, UR7 ;  /* 0x00000007ff607e24 */ /* 0x000fe2000f8e00ff */
[----:B------:R-:W2:Y:S02]  /*5c20*/  LDCU.64 UR6, c[0x0][0x8a8] ;  /* 0x00011500ff0677ac */ /* 0x000ea40008000a00 */
[----:B------:R-:W1:Y:S01]  /*5c30*/  LDS R2, [UR50+0x190] ;  /* 0x00019032ff027984 */ /* 0x000e620008000800 */
[----:B------:R-:W-:Y:S01]  /*5c40*/  UIADD3 UR4, UPT, UPT, UR50, 0x200, URZ ;  /* 0x0000020032047890 */ /* 0x000fe2000fffe0ff */
[----:B------:R-:W1:Y:S05]  /*5c50*/  LDCU UR45, c[0x0][0xb0c] ;  /* 0x00016180ff2d77ac */ /* 0x000e6a0008000800 */
[----:B------:R-:W-:Y:S01]  /*5c60*/  IMAD.U32 R0, RZ, RZ, UR4 ;  /* 0x00000004ff007e24 */ /* 0x000fe2000f8e00ff */
[----:B------:R-:W-:Y:S01]  /*5c70*/  LEA R109, R109, UR4, 0x1 ;  /* 0x000000046d6d7c11 */ /* 0x000fe2000f8e08ff */
[----:B------:R-:W1:Y:S01]  /*5c80*/  LDCU UR38, c[0x0][0xb30] ;  /* 0x00016600ff2677ac */ /* 0x000e620008000800 */
[----:B------:R-:W1:Y:S01]  /*5c90*/  LDCU UR61, c[0x0][0x388] ;  /* 0x00007100ff3d77ac */ /* 0x000e620008000800 */
[----:B--2---:R-:W-:-:S02]  /*5ca0*/  IMAD.U32 R99, RZ, RZ, UR6 ;  /* 0x00000006ff637e24 */ /* 0x004fc4000f8e00ff */
[----:B------:R-:W-:Y:S01]  /*5cb0*/  IMAD.U32 R98, RZ, RZ, UR7 ;  /* 0x00000007ff627e24 */ /* 0x000fe2000f8e00ff */
[----:B------:R-:W2:Y:S01]  /*5cc0*/  LDCU.64 UR46, c[0x0][0xb28] ;  /* 0x00016500ff2e77ac */ /* 0x000ea20008000a00 */
[----:B------:R-:W1:Y:S01]  /*5cd0*/  LDCU.64 UR62, c[0x0][0x8b0] ;  /* 0x00011600ff3e77ac */ /* 0x000e620008000a00 */
[----:B------:R-:W1:Y:S01]  /*5ce0*/  LDCU.128 UR56, c[0x0][0xb10] ;  /* 0x00016200ff3877ac */ /* 0x000e620008000c00 */
[----:B------:R-:W1:Y:S01]  /*5cf0*/  LDCU UR55, c[0x0][0x374] ;  /* 0x00006e80ff3777ac */ /* 0x000e620008000800 */
[----:B------:R-:W-:Y:S01]  /*5d00*/  USHF.R.S32.HI UR52, URZ, 0x6, UR52 ;  /* 0x00000006ff347899 */ /* 0x000fe20008011434 */
[----:B------:R-:W-:Y:S01]  /*5d10*/  UMOV UR53, URZ ;  /* 0x000000ff00357c82 */ /* 0x000fe20008000000 */
[----:B------:R-:W-:Y:S01]  /*5d20*/  UMOV UR54, URZ ;  /* 0x000000ff00367c82 */ /* 0x000fe20008000000 */
[C---:B-1----:R-:W-:Y:S01]  /*5d30*/  VIADD R3, R2.reuse, 0x40 ;  /* 0x0000004002037836 */ /* 0x042fe20000000000 */
[----:B------:R-:W-:-:S04]  /*5d40*/  LOP3.LUT R2, R2, 0xffff, RZ, 0xc0, !PT ;  /* 0x0000ffff02027812 */ /* 0x000fc800078ec0ff */
[----:B------:R-:W-:-:S05]  /*5d50*/  LOP3.LUT R3, R3, 0xffff, RZ, 0xc0, !PT ;  /* 0x0000ffff03037812 */ /* 0x000fca00078ec0ff */
[----:B--234-:R1:W-:Y:S02]  /*5d60*/  STL.64 [R1], R2 ;  /* 0x0000000201007387 */ /* 0x01c3e40000100a00 */
.L_x_115:
[----:B-1----:R-:W-:Y:S04]  /*5d70*/  SHF.L.U32 R3, R90, 0x1f, RZ ;  /* 0x0000001f5a037819 */ /* 0x002fe800000006ff */
[----:B------:R-:W1:Y:S02]  /*5d80*/  SYNCS.PHASECHK.TRANS64.TRYWAIT P0, [UR50+0x140], R3 ;  /* 0x00014003ff0075a7 */ /* 0x000e640008001132 */
[----:B-1----:R-:W-:Y:S05]  /*5d90*/  @!P0 BRA `(.L_x_85) ;  /* 0x0000003800808947 */ /* 0x002fea0003800000 */
.L_x_178:
[----:B------:R-:W2:Y:S01]  /*5da0*/  LDS.128 R80, [UR50+0x180] ;  /* 0x00018032ff507984 */ /* 0x000ea20008000c00 */
[----:B------:R-:W-:Y:S01]  /*5db0*/  UIADD3 UR4, UPT, UPT, UR50, 0x148, URZ ;  /* 0x0000014832047890 */ /* 0x000fe2000fffe0ff */
[----:B------:R-:W-:Y:S01]  /*5dc0*/  IMAD R2, R36, 0x4, R1 ;  /* 0x0000000424027824 */ /* 0x000fe200078e0201 */
[----:B------:R-:W-:Y:S01]  /*5dd0*/  UISETP.GE.AND UP1, UPT, UR39, 0x1, UPT ;  /* 0x000000012700788c */ /* 0x000fe2000bf26270 */
[----:B------:R-:W-:Y:S01]  /*5de0*/  @!PT LDS RZ, [RZ] ;  /* 0x00000000fffff984 */ /* 0x000fe20000000800 */
[----:B------:R-:W-:Y:S01]  /*5df0*/  @!PT LDS RZ, [RZ] ;  /* 0x00000000fffff984 */ /* 0x000fe20000000800 */
[----:B------:R-:W-:Y:S01]  /*5e00*/  @!PT LDS RZ, [RZ] ;  /* 0x00000000fffff984 */ /* 0x000fe20000000800 */
[----:B------:R-:W-:Y:S01]  /*5e10*/  @!PT LDS RZ, [RZ] ;  /* 0x00000000fffff984 */ /* 0x000fe20000000800 */
[----:B------:R3:W-:Y:S06]  /*5e20*/  MEMBAR.ALL.CTA ;  /* 0x0000000000007992 */ /* 0x0007ec0000008000 */
[----:B---3--:R-:W3:Y:S01]  /*5e30*/  FENCE.VIEW.ASYNC.S ;  /* 0x00000000000073c6 */ /* 0x008ee20000000000 */
[----:B------:R-:W-:Y:S09]  /*5e40*/  UPRMT UR4, URZ, 0x654, UR4 ;  /* 0x00000654ff047896 */ /* 0x000ff20008000004 */
[----:B---3--:R-:W-:Y:S01]  /*5e50*/  SYNCS.ARRIVE.TRANS64.RED.A1T0 RZ, [UR4], RZ ;  /* 0x000000ffffff79a7 */ /* 0x008fe20008100404 */
[----:B------:R-:W5:Y:S01]  /*5e60*/  LDL R2, [R2] ;  /* 0x0000000002027983 */ /* 0x000f620000100800 */
[----:B--2---:R-:W-:Y:S11]  /*5e70*/  LOP3.LUT P0, RZ, R82, 0x1, RZ, 0xc0, !PT ;  /* 0x0000000152ff7812 */ /* 0x004ff6000780c0ff */
[----:B------:R-:W-:Y:S02]  /*5e80*/  @!UPT UIADD3 URZ, UPT, UPT, URZ, URZ, URZ ;  /* 0x000000fffffff290 */ /* 0x000fe4000fffe0ff */
[----:B------:R-:W-:Y:S01]  /*5e90*/  VOTEU.ANY UP0, P0 ;  /* 0x0000000000ff7886 */ /* 0x000fe20000000100 */
[----:B------:R-:W-:Y:S11]  /*5ea0*/  PLOP3.LUT P0, PT, PT, PT, UP0, 0x80, 0x8 ;  /* 0x000000000008781c */ /* 0x000ff60003f0f008 */
[----:B------:R-:W-:Y:S02]  /*5eb0*/  @!UPT UIADD3 URZ, UPT, UPT, URZ, URZ, URZ ;  /* 0x000000fffffff290 */ /* 0x000fe4000fffe0ff */
[----:B-1----:R-:W-:Y:S02]  /*5ec0*/  @P0 MOV R3, R80 ;  /* 0x0000005000030202 */ /* 0x002fe40000000f00 */
[----:B------:R-:W-:Y:S02]  /*5ed0*/  @P0 LOP3.LUT R0, R81, 0xffff, RZ, 0xc0, !PT ;  /* 0x0000ffff51000812 */ /* 0x000fe400078ec0ff */
[----:B------:R-:W-:Y:S02]  /*5ee0*/  @P0 R2UR UR5, R3 ;  /* 0x00000000030502ca */ /* 0x000fe400000e0000 */
[----:B------:R-:W-:Y:S01]  /*5ef0*/  @P0 R2UR UR4, R0 ;  /* 0x00000000000402ca */ /* 0x000fe200000e0000 */
[----:B------:R-:W-:Y:S05]  /*5f00*/  IMAD.U32 R0, RZ, RZ, UR52 ;  /* 0x00000034ff007e24 */ /* 0x000fea000f8e00ff */
[----:B------:R-:W-:Y:S05]  /*5f10*/  IABS R3, R0 ;  /* 0x0000000000037213 */ /* 0x000fea0000000000 */
[----:B------:R-:W-:Y:S02]  /*5f20*/  @UP0 UMOV UR37, UR5 ;  /* 0x0000000500250c82 */ /* 0x000fe40008000000 */
[----:B------:R-:W-:Y:S01]  /*5f30*/  @UP0 UMOV UR36, UR4 ;  /* 0x0000000400240c82 */ /* 0x000fe20008000000 */
[----:B------:R-:W-:Y:S05]  /*5f40*/  BRA.U !UP1, `(.L_x_86) ;  /* 0x0000000109cc7547 */ /* 0x000fea000b800000 */
[----:B------:R-:W1:Y:S01]  /*5f50*/  LDCU UR9, c[0x0][0xb20] ;  /* 0x00016400ff0977ac */ /* 0x000e620008000800 */
[----:B------:R-:W-:Y:S02]  /*5f60*/  UIMAD.WIDE.U32 UR4, UR55, UR59, URZ ;  /* 0x0000003b370472a5 */ /* 0x000fe4000f8e00ff */
[----:B------:R-:W-:Y:S02]  /*5f70*/  UIMAD.WIDE.U32 UR6, UR60, UR56, URZ ;  /* 0x000000383c0672a5 */ /* 0x000fe4000f8e00ff */
[----:B------:R-:W-:Y:S02]  /*5f80*/  UIMAD.WIDE.U32 UR10, UR36, UR59, URZ ;  /* 0x0000003b240a72a5 */ /* 0x000fe4000f8e00ff */
[----:B------:R-:W-:Y:S02]  /*5f90*/  UISETP.NE.AND UP0, UPT, UR58, 0x1, UPT ;  /* 0x000000013a00788c */ /* 0x000fe4000bf05270 */
[----:B------:R-:W-:Y:S02]  /*5fa0*/  UISETP.NE.AND UP1, UPT, UR45, 0x1, UPT ;  /* 0x000000012d00788c */ /* 0x000fe4000bf25270 */
[----:B------:R-:W-:Y:S02]  /*5fb0*/  UISETP.NE.AND UP2, UPT, UR39, 0x1, UPT ;  /* 0x000000012700788c */ /* 0x000fe4000bf45270 */
[----:B------:R-:W-:Y:S01]  /*5fc0*/  UIMAD.WIDE.U32 UR12, UR37, UR56, URZ ;  /* 0x00000038250c72a5 */ /* 0x000fe2000f8e00ff */
[----:B------:R-:W-:Y:S01]  /*5fd0*/  UMOV UR4, UR5 ;  /* 0x0000000500047c82 */ /* 0x000fe20008000000 */
[----:B------:R-:W-:Y:S01]  /*5fe0*/  UMOV UR6, UR11 ;  /* 0x0000000b00067c82 */ /* 0x000fe20008000000 */
[----:B-1----:R-:W-:Y:S03]  /*5ff0*/  USHF.R.U32.HI UR8, URZ, UR9, UR4 ;  /* 0x00000009ff087299 */ /* 0x002fe60008011604 */
[----:B------:R-:W-:Y:S02]  /*6000*/  UMOV UR4, UR7 ;  /* 0x0000000700047c82 */ /* 0x000fe40008000000 */
[----:B------:R-:W-:Y:S02]  /*6010*/  USHF.R.U32.HI UR5, URZ, UR57, UR4 ;  /* 0x00000039ff057299 */ /* 0x000fe40008011604 */
[----:B------:R-:W-:Y:S02]  /*6020*/  USEL UR4, UR55, UR8, !UP0 ;  /* 0x0000000837047287 */ /* 0x000fe4000c000000 */
[----:B------:R-:W-:Y:S02]  /*6030*/  USHF.R.U32.HI UR8, URZ, UR9, UR6 ;  /* 0x00000009ff087299 */ /* 0x000fe40008011606 */
[----:B------:R-:W-:Y:S02]  /*6040*/  UIMAD.WIDE.U32 UR6, UR4, UR46, URZ ;  /* 0x0000002e040672a5 */ /* 0x000fe4000f8e00ff */
[----:B------:R-:W-:Y:S02]  /*6050*/  USEL UR9, UR60, UR5, !UP1 ;  /* 0x000000053c097287 */ /* 0x000fe4000c800000 */
[----:B------:R-:W-:Y:S02]  /*6060*/  USEL UR8, UR36, UR8, !UP0 ;  /* 0x0000000824087287 */ /* 0x000fe4000c000000 */
[----:B------:R-:W-:Y:S01]  /*6070*/  UIMAD.WIDE.U32 UR10, UR9, UR46, URZ ;  /* 0x0000002e090a72a5 */ /* 0x000fe2000f8e00ff */
[----:B------:R-:W-:Y:S01]  /*6080*/  UMOV UR6, UR7 ;  /* 0x0000000700067c82 */ /* 0x000fe20008000000 */
[----:B------:R-:W-:Y:S01]  /*6090*/  UMOV UR5, UR13 ;  /* 0x0000000d00057c82 */ /* 0x000fe20008000000 */
[----:B------:R-:W-:Y:S02]  /*60a0*/  @UP2 USHF.R.U32.HI UR4, URZ, UR47, UR6 ;  /* 0x0000002fff042299 */ /* 0x000fe40008011606 */
[----:B------:R-:W-:Y:S02]  /*60b0*/  USHF.R.U32.HI UR5, URZ, UR57, UR5 ;  /* 0x00000039ff057299 */ /* 0x000fe40008011605 */
[----:B------:R-:W-:Y:S02]  /*60c0*/  UIMAD UR4, UR39, UR4, URZ ;  /* 0x00000004270472a4 */ /* 0x000fe4000f8e02ff */
[----:B------:R-:W-:Y:S02]  /*60d0*/  USEL UR5, UR37, UR5, !UP1 ;  /* 0x0000000525057287 */ /* 0x000fe4000c800000 */
[----:B------:R-:W-:Y:S01]  /*60e0*/  UISETP.GE.AND UP0, UPT, UR8, UR4, UPT ;  /* 0x000000040800728c */ /* 0x000fe2000bf06270 */
[----:B------:R-:W-:Y:S01]  /*60f0*/  UMOV UR6, UR11 ;  /* 0x0000000b00067c82 */ /* 0x000fe20008000000 */
[----:B------:R-:W-:Y:S02]  /*6100*/  UIMAD.WIDE.U32 UR10, UR8, UR46, URZ ;  /* 0x0000002e080a72a5 */ /* 0x000fe4000f8e00ff */
[----:B------:R-:W-:Y:S04]  /*6110*/  @UP2 USHF.R.U32.HI UR9, URZ, UR47, UR6 ;  /* 0x0000002fff092299 */ /* 0x000fe80008011606 */
[----:B------:R-:W-:Y:S01]  /*6120*/  UIMAD UR6, UR39, UR9, URZ ;  /* 0x00000009270672a4 */ /* 0x000fe2000f8e02ff */
[----:B------:R-:W-:Y:S03]  /*6130*/  UMOV UR4, UR11 ;  /* 0x0000000b00047c82 */ /* 0x000fe60008000000 */
[----:B------:R-:W-:Y:S02]  /*6140*/  UISETP.GE.OR UP0, UPT, UR5, UR6, UP0 ;  /* 0x000000060500728c */ /* 0x000fe40008706670 */
[----:B------:R-:W-:Y:S02]  /*6150*/  USHF.R.U32.HI UR4, URZ, UR47, UR4 ;  /* 0x0000002fff047299 */ /* 0x000fe40008011604 */
[----:B------:R-:W-:Y:S02]  /*6160*/  UIMAD.WIDE.U32 UR6, UR5, UR46, URZ ;  /* 0x0000002e050672a5 */ /* 0x000fe4000f8e00ff */
[----:B------:R-:W-:Y:S02]  /*6170*/  USEL UR11, UR8, UR4, !UP2 ;  /* 0x00000004080b7287 */ /* 0x000fe4000d000000 */
[----:B------:R-:W-:Y:S02]  /*6180*/  UIADD3 UR6, UPT, UPT, -UR5, URZ, URZ ;  /* 0x000000ff05067290 */ /* 0x000fe4000fffe1ff */
[----:B------:R-:W-:Y:S02]  /*6190*/  UIADD3 UR10, UPT, UPT, -UR11, URZ, URZ ;  /* 0x000000ff0b0a7290 */ /* 0x000fe4000fffe1ff */
[----:B------:R-:W-:Y:S02]  /*61a0*/  UIMAD UR6, UR45, UR6, UR37 ;  /* 0x000000062d0672a4 */ /* 0x000fe4000f8e0225 */
[----:B------:R-:W-:Y:S01]  /*61b0*/  UIMAD UR10, UR39, UR10, UR8 ;  /* 0x0000000a270a72a4 */ /* 0x000fe2000f8e0208 */
[----:B------:R-:W-:Y:S01]  /*61c0*/  @!UP0 UMOV UR4, UR7 ;  /* 0x0000000700048c82 */ /* 0x000fe20008000000 */
[----:B------:R-:W-:Y:S02]  /*61d0*/  UIADD3 UR7, UPT, UPT, -UR8, URZ, URZ ;  /* 0x000000ff08077290 */ /* 0x000fe4000fffe1ff */
[----:B------:R-:W-:Y:S04]  /*61e0*/  @!UP0 USHF.R.U32.HI UR4, URZ, UR47, UR4 ;  /* 0x0000002fff048299 */ /* 0x000fe80008011604 */
[----:B------:R-:W-:Y:S04]  /*61f0*/  @!UP0 USEL UR4, UR5, UR4, !UP2 ;  /* 0x0000000405048287 */ /* 0x000fe8000d000000 */
[----:B------:R-:W-:Y:S02]  /*6200*/  @!UP0 UIMAD UR9, UR9, UR10, UR4 ;  /* 0x0000000a090982a4 */ /* 0x000fe4000f8e0204 */
[----:B------:R-:W-:Y:S02]  /*6210*/  @!UP0 UIADD3 UR10, UPT, UPT, UR11, -UR4, URZ ;  /* 0x800000040b0a8290 */ /* 0x000fe4000fffe0ff */
[----:B------:R-:W-:Y:S02]  /*6220*/  UIMAD UR4, UR58, UR7, UR36 ;  /* 0x000000073a0472a4 */ /* 0x000fe4000f8e0224 */
[----:B------:R-:W-:Y:S03]  /*6230*/  @!UP0 UIMAD UR8, UR10, UR39, UR5 ;  /* 0x000000270a0882a4 */ /* 0x000fe6000f8e0205 */
[----:B------:R-:W-:Y:S02]  /*6240*/  @!UP0 UMOV UR5, UR9 ;  /* 0x0000000900058c82 */ /* 0x000fe40008000000 */
[----:B------:R-:W-:Y:S02]  /*6250*/  UIMAD UR37, UR5, UR45, UR6 ;  /* 0x0000002d052572a4 */ /* 0x000fe4000f8e0206 */
[----:B------:R-:W-:Y:S11]  /*6260*/  UIMAD UR36, UR8, UR58, UR4 ;  /* 0x0000003a082472a4 */ /* 0x000ff6000f8e0204 */
[----:B------:R-:W-:Y:S01]  /*6270*/  @!UPT UIADD3 URZ, UPT, UPT, URZ, URZ, URZ ;  /* 0x000000fffffff290 */ /* 0x000fe2000fffe0ff */
.L_x_86:
[----:B------:R-:W-:Y:S01]  /*6280*/  UISETP.NE.AND UP4, UPT, UR61, URZ, UPT ;  /* 0x000000ff3d00728c */ /* 0x000fe2000bf85270 */
[----:B------:R-:W-:Y:S01]  /*6290*/  R2UR UR6, R3 ;  /* 0x00000000030672ca */ /* 0x000fe200000e0000 */
[----:B------:R-:W-:Y:S01]  /*62a0*/  UIADD3 UR11, UPT, UPT, UR50, 0x200, URZ ;  /* 0x00000200320b7890 */ /* 0x000fe2000fffe0ff */
[----:B------:R-:W-:Y:S01]  /*62b0*/  IABS R0, R0 ;  /* 0x0000000000007213 */ /* 0x000fe20000000000 */
[----:B------:R-:W-:Y:S01]  /*62c0*/  USHF.L.U32 UR42, UR27, 0x7, URZ ;  /* 0x000000071b2a7899 */ /* 0x000fe200080006ff */
[----:B------:R-:W-:Y:S03]  /*62d0*/  @P0 SHF.R.U32.HI R103, RZ, 0x10, R81 ;  /* 0x00000010ff670819 */ /* 0x000fe60000011651 */
[----:B------:R-:W-:Y:S05]  /*62e0*/  IMAD.MOV R0, RZ, RZ, -R0 ;  /* 0x000000ffff007224 */ /* 0x000fea00078e0a00 */
[----:B------:R-:W-:Y:S01]  /*62f0*/  R2UR UR9, R0 ;  /* 0x00000000000972ca */ /* 0x000fe200000e0000 */
[----:B------:R-:W1:Y:S10]  /*6300*/  I2F.RP R5, UR6 ;  /* 0x0000000600057d06 */ /* 0x000e740008209400 */
[----:B-1----:R-:W1:Y:S02]  /*6310*/  MUFU.RCP R3, R5 ;  /* 0x0000000500037308 */ /* 0x002e640000001000 */
[----:B-1----:R-:W-:Y:S08]  /*6320*/  VIADD R4, R3, 0xffffffe ;  /* 0x0ffffffe03047836 */ /* 0x002ff00000000000 */
[----:B------:R-:W1:Y:S02]  /*6330*/  F2I.FTZ.U32.TRUNC.NTZ R3, R4 ;  /* 0x0000000400037305 */ /* 0x000e64000021f000 */
[----:B-1----:R-:W-:Y:S01]  /*6340*/  R2UR UR5, R3 ;  /* 0x00000000030572ca */ /* 0x002fe200000e0000 */
[----:B------:R-:W-:Y:S05]  /*6350*/  IMAD.U32 R3, RZ, RZ, UR23 ;  /* 0x00000017ff037e24 */ /* 0x000fea000f8e00ff */
[----:B------:R-:W-:Y:S04]  /*6360*/  IABS R3, R3 ;  /* 0x0000000300037213 */ /* 0x000fe80000000000 */
[----:B------:R-:W-:Y:S01]  /*6370*/  R2UR UR8, R3 ;  /* 0x00000000030872ca */ /* 0x000fe200000e0000 */
[----:B------:R-:W-:Y:S02]  /*6380*/  IMAD.U32 R3, RZ, RZ, UR61 ;  /* 0x0000003dff037e24 */ /* 0x000fe4000f8e00ff */
[----:B------:R-:W-:Y:S03]  /*6390*/  UIADD3 UR4, UPT, UPT, URZ, -UR5, URZ ;  /* 0x80000005ff047290 */ /* 0x000fe6000fffe0ff */
[----:B------:R-:W-:Y:S01]  /*63a0*/  IABS R5, R3 ;  /* 0x0000000300057213 */ /* 0x000fe20000000000 */
[----:B------:R-:W-:Y:S03]  /*63b0*/  UIMAD UR7, UR4, UR6, URZ ;  /* 0x00000006040772a4 */ /* 0x000fe6000f8e02ff */
[----:B------:R-:W-:Y:S01]  /*63c0*/  UMOV UR4, URZ ;  /* 0x000000ff00047c82 */ /* 0x000fe20008000000 */
[----:B------:R-:W1:Y:S01]  /*63d0*/  I2F.RP R0, R5 ;  /* 0x0000000500007306 */ /* 0x000e620000209400 */
[----:B------:R-:W-:Y:S07]  /*63e0*/  UIMAD.WIDE.U32 UR4, UR5, UR7, UR4 ;  /* 0x00000007050472a5 */ /* 0x000fee000f8e0004 */
[----:B------:R-:W-:Y:S02]  /*63f0*/  UMOV UR4, UR5 ;  /* 0x0000000500047c82 */ /* 0x000fe40008000000 */
[----:B------:R-:W-:Y:S01]  /*6400*/  UIMAD.WIDE.U32 UR4, UR4, UR8, URZ ;  /* 0x00000008040472a5 */ /* 0x000fe2000f8e00ff */
[----:B-1----:R-:W1:Y:S06]  /*6410*/  MUFU.RCP R0, R0 ;  /* 0x0000000000007308 */ /* 0x002e6c0000001000 */
[----:B------:R-:W-:Y:S02]  /*6420*/  UMOV UR43, UR5 ;  /* 0x00000005002b7c82 */ /* 0x000fe40008000000 */
[----:B------:R-:W-:Y:S04]  /*6430*/  UIMAD UR4, UR43, UR9, UR8 ;  /* 0x000000092b0472a4 */ /* 0x000fe8000f8e0208 */
[----:B------:R-:W-:Y:S01]  /*6440*/  UISETP.GT.U32.AND UP0, UPT, UR6, UR4, UPT ;  /* 0x000000040600728c */ /* 0x000fe2000bf04070 */
[----:B-1----:R-:W-:Y:S10]  /*6450*/  IADD3 R6, PT, PT, R0, 0xffffffe, RZ ;  /* 0x0ffffffe00067810 */ /* 0x002ff40007ffe0ff */
[----:B------:R-:W-:Y:S02]  /*6460*/  @!UP0 UIADD3 UR4, UPT, UPT, UR4, -UR6, URZ ;  /* 0x8000000604048290 */ /* 0x000fe4000fffe0ff */
[----:B------:R-:W-:Y:S01]  /*6470*/  @!UP0 UIADD3 UR43, UPT, UPT, UR43, 0x1, URZ ;  /* 0x000000012b2b8890 */ /* 0x000fe2000fffe0ff */
[----:B------:R1:W2:Y:S01]  /*6480*/  F2I.FTZ.U32.TRUNC.NTZ R7, R6 ;  /* 0x0000000600077305 */ /* 0x0002a2000021f000 */
[----:B------:R-:W-:Y:S02]  /*6490*/  UISETP.GE.U32.AND UP2, UPT, UR4, UR6, UPT ;  /* 0x000000060400728c */ /* 0x000fe4000bf46070 */
[----:B------:R-:W-:Y:S02]  /*64a0*/  ULOP3.LUT UR4, UR23, UR52, URZ, 0x3c, !UPT ;  /* 0x0000003417047292 */ /* 0x000fe4000f8e3cff */
[----:B------:R-:W-:Y:S02]  /*64b0*/  UISETP.NE.AND UP0, UPT, UR52, URZ, UPT ;  /* 0x000000ff3400728c */ /* 0x000fe4000bf05270 */
[----:B------:R-:W-:Y:S05]  /*64c0*/  UISETP.GE.AND UP1, UPT, UR4, URZ, UPT ;  /* 0x000000ff0400728c */ /* 0x000fea000bf26270 */
[----:B------:R-:W-:Y:S01]  /*64d0*/  @UP2 UIADD3 UR43, UPT, UPT, UR43, 0x1, URZ ;  /* 0x000000012b2b2890 */ /* 0x000fe2000fffe0ff */
[----:B-1----:R-:W-:Y:S02]  /*64e0*/  HFMA2 R6, -RZ, RZ, 0, 0 ;  /* 0x00000000ff067431 */ /* 0x002fe400000001ff */
[--C-:B--2---:R-:W-:Y:S03]  /*64f0*/  IMAD.MOV R4, RZ, RZ, -R7.reuse ;  /* 0x000000ffff047224 */ /* 0x104fe600078e0a07 */
[----:B------:R-:W-:Y:S02]  /*6500*/  @!UP1 UIADD3 UR43, UPT, UPT, -UR43, URZ, URZ ;  /* 0x000000ff2b2b9290 */ /* 0x000fe4000fffe1ff */
[----:B------:R-:W-:Y:S01]  /*6510*/  @!UP0 ULOP3.LUT UR43, URZ, UR52, URZ, 0x33, !UPT ;  /* 0x00000034ff2b8292 */ /* 0x000fe2000f8e33ff */
[----:B------:R-:W-:Y:S01]  /*6520*/  IMAD R3, R4, R5, RZ ;  /* 0x0000000504037224 */ /* 0x000fe200078e02ff */
[----:B------:R-:W-:Y:S02]  /*6530*/  UISETP.NE.AND UP0, UPT, UR38, 0x1, UPT ;  /* 0x000000012600788c */ /* 0x000fe4000bf05270 */
[----:B------:R-:W-:Y:S01]  /*6540*/  ULOP3.LUT UR4, UR43, UR61, URZ, 0x3c, !UPT ;  /* 0x0000003d2b047292 */ /* 0x000fe2000f8e3cff */
[----:B------:R-:W-:Y:S03]  /*6550*/  IMAD.HI.U32 R7, R7, R3, R6 ;  /* 0x0000000307077227 */ /* 0x000fe600078e0006 */
[----:B------:R-:W-:Y:S01]  /*6560*/  UISETP.GE.AND UP3, UPT, UR4, URZ, UPT ;  /* 0x000000ff0400728c */ /* 0x000fe2000bf66270 */
[----:B------:R-:W-:Y:S04]  /*6570*/  IMAD.U32 R0, RZ, RZ, UR43 ;  /* 0x0000002bff007e24 */ /* 0x000fe8000f8e00ff */
[----:B------:R-:W1:Y:S01]  /*6580*/  @!UP0 LDCU.128 UR12, c[0x0][0xb10] ;  /* 0x00016200ff0c87ac */ /* 0x000e620008000c00 */
[----:B------:R-:W-:Y:S05]  /*6590*/  IABS R0, R0 ;  /* 0x0000000000007213 */ /* 0x000fea0000000000 */
[----:B------:R-:W-:Y:S01]  /*65a0*/  IMAD.HI.U32 R7, R7, R0, RZ ;  /* 0x0000000007077227 */ /* 0x000fe200078e00ff */
[----:B------:R-:W2:Y:S03]  /*65b0*/  @!UP0 LDCU UR5, c[0x0][0xb0c] ;  /* 0x00016180ff0587ac */ /* 0x000ea60008000800 */
[----:B------:R-:W-:Y:S01]  /*65c0*/  IMAD.MOV R3, RZ, RZ, -R7 ;  /* 0x000000ffff037224 */ /* 0x000fe200078e0a07 */
[----:B------:R-:W3:Y:S03]  /*65d0*/  @!UP0 LDCU UR10, c[0x0][0xb20] ;  /* 0x00016400ff0a87ac */ /* 0x000ee60008000800 */
[C---:B------:R-:W-:Y:S01]  /*65e0*/  IMAD R0, R5.reuse, R3, R0 ;  /* 0x0000000305007224 */ /* 0x040fe200078e0200 */
[----:B-1----:R-:W-:Y:S04]  /*65f0*/  UIMAD.WIDE.U32 UR6, UR37, UR12, URZ ;  /* 0x0000000c250672a5 */ /* 0x002fe8000f8e00ff */
[----:B------:R-:W-:Y:S01]  /*6600*/  ISETP.GT.U32.AND P1, PT, R5, R0, PT ;  /* 0x000000000500720c */ /* 0x000fe20003f24070 */
[----:B------:R-:W-:Y:S02]  /*6610*/  UIMAD.WIDE.U32 UR8, UR36, UR15, URZ ;  /* 0x0000000f240872a5 */ /* 0x000fe4000f8e00ff */
[----:B------:R-:W-:Y:S01]  /*6620*/  @!UP0 UISETP.NE.AND UP1, UPT, UR14, 0x1, UPT ;  /* 0x000000010e00888c */ /* 0x000fe2000bf25270 */
[----:B------:R-:W-:Y:S01]  /*6630*/  @!UP0 UMOV UR6, UR7 ;  /* 0x0000000700068c82 */ /* 0x000fe20008000000 */
[----:B--2---:R-:W-:Y:S02]  /*6640*/  @!UP0 UISETP.NE.AND UP2, UPT, UR5, 0x1, UPT ;  /* 0x000000010500888c */ /* 0x004fe4000bf45270 */
[----:B------:R-:W-:Y:S01]  /*6650*/  @!UP0 USHF.R.U32.HI UR6, URZ, UR13, UR6 ;  /* 0x0000000dff068299 */ /* 0x000fe20008011606 */
[----:B------:R-:W-:Y:S02]  /*6660*/  @!UP0 UMOV UR4, UR9 ;  /* 0x0000000900048c82 */ /* 0x000fe40008000000 */
[----:B---3--:R-:W-:Y:S03]  /*6670*/  @!UP0 USHF.R.U32.HI UR4, URZ, UR10, UR4 ;  /* 0x0000000aff048299 */ /* 0x008fe60008011604 */
[----:B------:R-:W-:Y:S01]  /*6680*/  @!P1 IMAD.IADD R0, R0, 0x1, -R5 ;  /* 0x0000000100009824 */ /* 0x000fe200078e0a05 */
[----:B------:R-:W-:Y:S01]  /*6690*/  @!UP0 USEL UR7, UR37, UR6, !UP2 ;  /* 0x0000000625078287 */ /* 0x000fe2000d000000 */
[----:B------:R-:W-:Y:S01]  /*66a0*/  @!P1 IADD3 R7, PT, PT, R7, 0x1, RZ ;  /* 0x0000000107079810 */ /* 0x000fe20007ffe0ff */
[----:B------:R-:W-:Y:S02]  /*66b0*/  @!UP0 USEL UR6, UR36, UR4, !UP1 ;  /* 0x0000000424068287 */ /* 0x000fe4000c800000 */
[----:B------:R-:W-:Y:S02]  /*66c0*/  ISETP.GE.U32.AND P2, PT, R0, R5, PT ;  /* 0x000000050000720c */ /* 0x000fe40003f46070 */
[----:B------:R-:W-:Y:S02]  /*66d0*/  @!UP0 UIADD3 UR4, UPT, UPT, -UR7, UR6, URZ ;  /* 0x0000000607048290 */ /* 0x000fe4000fffe1ff */
[----:B------:R-:W-:Y:S02]  /*66e0*/  @!UP0 UIADD3 UR6, UPT, UPT, UR7, -UR6, URZ ;  /* 0x8000000607068290 */ /* 0x000fe4000fffe0ff */
[----:B------:R-:W-:Y:S02]  /*66f0*/  @!UP0 UIMAD UR37, UR4, UR5, UR37 ;  /* 0x00000005042582a4 */ /* 0x000fe4000f8e0225 */
[----:B------:R-:W-:Y:S02]  /*6700*/  @!UP0 UIMAD UR36, UR6, UR14, UR36 ;  /* 0x0000000e062482a4 */ /* 0x000fe4000f8e0224 */
[----:B------:R-:W-:Y:S02]  /*6710*/  ULOP3.LUT UP0, URZ, UR11, 0x1b0, URZ, 0xc0, !UPT ;  /* 0x000001b00bff7892 */ /* 0x000fe4000f80c0ff */
[----:B------:R-:W-:Y:S01]  /*6720*/  UIADD3 UR4, UPT, UPT, -UR43, URZ, URZ ;  /* 0x000000ff2b047290 */ /* 0x000fe2000fffe1ff */
[----:B------:R-:W-:Y:S03]  /*6730*/  @P2 VIADD R7, R7, 0x1 ;  /* 0x0000000107072836 */ /* 0x000fe60000000000 */
[----:B------:R-:W-:Y:S02]  /*6740*/  UIMAD UR5, UR52, UR4, UR23 ;  /* 0x00000004340572a4 */ /* 0x000fe4000f8e0217 */
[----:B------:R-:W-:Y:S02]  /*6750*/  R2UR UR44, R7 ;  /* 0x00000000072c72ca */ /* 0x000fe400000e0000 */
[----:B------:R-:W-:Y:S11]  /*6760*/  USHF.L.U32 UR51, UR5, 0x6, URZ ;  /* 0x0000000605337899 */ /* 0x000ff600080006ff */
[----:B------:R-:W-:Y:S02]  /*6770*/  @!UP3 UIADD3 UR44, UPT, UPT, -UR44, URZ, URZ ;  /* 0x000000ff2c2cb290 */ /* 0x000fe4000fffe1ff */
[----:B------:R-:W-:Y:S04]  /*6780*/  @!UP4 ULOP3.LUT UR44, URZ, UR61, URZ, 0x33, !UPT ;  /* 0x0000003dff2cc292 */ /* 0x000fe8000f8e33ff */
[----:B------:R-:W-:Y:S04]  /*6790*/  UIADD3 UR4, UPT, UPT, -UR44, URZ, URZ ;  /* 0x000000ff2c047290 */ /* 0x000fe8000fffe1ff */
[----:B------:R-:W-:Y:S01]  /*67a0*/  UIMAD UR43, UR61, UR4, UR43 ;  /* 0x000000043d2b72a4 */ /* 0x000fe2000f8e022b */
[----:B------:R-:W-:Y:S11]  /*67b0*/  BRA.U !UP0, `(.L_x_87) ;  /* 0x00000001087c7547 */ /* 0x000ff6000b800000 */
[----:B------:R-:W1:Y:S01]  /*67c0*/  LDCU.64 UR8, c[0x4][0x80] ;  /* 0x01001000ff0877ac */ /* 0x000e620008000a00 */
[----:B------:R-:W-:Y:S01]  /*67d0*/  MOV R16, 0x0 ;  /* 0x0000000000107802 */ /* 0x000fe20000000f00 */
[----:B------:R-:W-:Y:S01]  /*67e0*/  IMAD.MOV.U32 R8, RZ, RZ, 0x70 ;  /* 0x00000070ff087424 */ /* 0x000fe200078e00ff */
[----:B------:R-:W-:Y:S01]  /*67f0*/  MOV R12, 0x1 ;  /* 0x00000001000c7802 */ /* 0x000fe20000000f00 */
[----:B------:R-:W-:Y:S01]  /*6800*/  IMAD.MOV.U32 R13, RZ, RZ, RZ ;  /* 0x000000ffff0d7224 */ /* 0x000fe200078e00ff */
[----:B------:R2:W3:Y:S01]  /*6810*/  LDC.64 R14, c[0x4][R16] ;  /* 0x01000000100e7b82 */ /* 0x0004e20000000a00 */
[----:B------:R-:W4:Y:S01]  /*6820*/  LDCU.64 UR6, c[0x4][0x88] ;  /* 0x01001100ff0677ac */ /* 0x000f220008000a00 */
[----:B------:R-:W4:Y:S01]  /*6830*/  LDCU.64 UR4, c[0x4][0x8] ;  /* 0x01000100ff0477ac */ /* 0x000f220008000a00 */
[----:B-1----:R-:W-:Y:S01]  /*6840*/  MOV R5, UR9 ;  /* 0x0000000900057c02 */ /* 0x002fe20008000f00 */
[----:B------:R-:W-:Y:S01]  /*6850*/  IMAD.U32 R4, RZ, RZ, UR8 ;  /* 0x00000008ff047e24 */ /* 0x000fe2000f8e00ff */
[----:B----4-:R-:W-:Y:S01]  /*6860*/  MOV R7, UR7 ;  /* 0x0000000700077c02 */ /* 0x010fe20008000f00 */
[----:B------:R-:W-:Y:S01]  /*6870*/  IMAD.U32 R6, RZ, RZ, UR6 ;  /* 0x00000006ff067e24 */ /* 0x000fe2000f8e00ff */
[----:B------:R-:W-:Y:S01]  /*6880*/  MOV R11, UR5 ;  /* 0x00000005000b7c02 */ /* 0x000fe20008000f00 */
[----:B------:R-:W-:Y:S02]  /*6890*/  IMAD.U32 R10, RZ, RZ, UR4 ;  /* 0x00000004ff0a7e24 */ /* 0x000fe4000f8e00ff */
[----:B------:R-:W-:Y:S07]  /*68a0*/  LEPC R20, `(.L_x_88) ;  /* 0x000000001014794e */ /* 0x000fee0000000000 */
[----:B--23-5:R-:W-:Y:S05]  /*68b0*/  CALL.ABS.NOINC R14 ;  /* 0x000000000e007343 */ /* 0x02cfea0003c00000 */
.L_x_88:
[----:B------:R-:W1:Y:S01]  /*68c0*/  LDCU.64 UR8, c[0x4][0x80] ;  /* 0x01001000ff0877ac */ /* 0x000e620008000a00 */
[----:B------:R2:W3:Y:S01]  /*68d0*/  LDC.64 R14, c[0x4][R16] ;  /* 0x01000000100e7b82 */ /* 0x0004e20000000a00 */
[----:B------:R-:W-:Y:S02]  /*68e0*/  HFMA2 R12, -RZ, RZ, 0, 5.9604644775390625e-08 ;  /* 0x00000001ff0c7431 */ /* 0x000fe400000001ff */
[----:B------:R-:W-:Y:S02]  /*68f0*/  IMAD.MOV.U32 R8, RZ, RZ, 0x70 ;  /* 0x00000070ff087424 */ /* 0x000fe400078e00ff */
[----:B------:R-:W-:Y:S01]  /*6900*/  IMAD.MOV.U32 R13, RZ, RZ, RZ ;  /* 0x000000ffff0d7224 */ /* 0x000fe200078e00ff */
[----:B------:R-:W4:Y:S01]  /*6910*/  LDCU.64 UR6, c[0x4][0x88] ;  /* 0x01001100ff0677ac */ /* 0x000f220008000a00 */
[----:B------:R-:W5:Y:S01]  /*6920*/  LDCU.64 UR4, c[0x4][0x8] ;  /* 0x01000100ff0477ac */ /* 0x000f620008000a00 */
[----:B-1----:R-:W-:Y:S02]  /*6930*/  MOV R4, UR8 ;  /* 0x0000000800047c02 */ /* 0x002fe40008000f00 */
[----:B------:R-:W-:Y:S02]  /*6940*/  MOV R5, UR9 ;  /* 0x0000000900057c02 */ /* 0x000fe40008000f00 */
[----:B----4-:R-:W-:Y:S01]  /*6950*/  MOV R7, UR7 ;  /* 0x0000000700077c02 */ /* 0x010fe20008000f00 */
[----:B------:R-:W-:Y:S01]  /*6960*/  IMAD.U32 R6, RZ, RZ, UR6 ;  /* 0x00000006ff067e24 */ /* 0x000fe2000f8e00ff */
[----:B-----5:R-:W-:Y:S01]  /*6970*/  MOV R11, UR5 ;  /* 0x00000005000b7c02 */ /* 0x020fe20008000f00 */
[----:B--2---:R-:W-:Y:S02]  /*6980*/  IMAD.U32 R10, RZ, RZ, UR4 ;  /* 0x00000004ff0a7e24 */ /* 0x004fe4000f8e00ff */
[----:B------:R-:W-:Y:S07]  /*6990*/  LEPC R20, `(.L_x_87) ;  /* 0x000000001014794e */ /* 0x000fee0000000000 */
[----:B---3--:R-:W-:Y:S05]  /*69a0*/  CALL.ABS.NOINC R14 ;  /* 0x000000000e007343 */ /* 0x008fea0003c00000 */
.L_x_87:
[----:B------:R-:W-:Y:S01]  /*69b0*/  R2UR UR5, R97 ;  /* 0x00000000610572ca */ /* 0x000fe200000e0000 */
[----:B------:R-:W-:Y:S01]  /*69c0*/  UISETP.NE.U32.AND UP0, UPT, UR62, URZ, UPT ;  /* 0x000000ff3e00728c */ /* 0x000fe2000bf05070 */
[----:B------:R-:W-:Y:S02]  /*69d0*/  ISETP.NE.U32.AND P1, PT, R78, RZ, PT ;  /* 0x000000ff4e00720c */ /* 0x000fe40003f25070 */
[----:B------:R-:W-:Y:S01]  /*69e0*/  R2UR UR4, R96 ;  /* 0x00000000600472ca */ /* 0x000fe200000e0000 */
[----:B------:R-:W-:Y:S01]  /*69f0*/  UISETP.NE.AND.EX UP0, UPT, UR63, URZ, UPT, UP0 ;  /* 0x000000ff3f00728c */ /* 0x000fe2000bf05300 */
[----:B------:R-:W-:Y:S02]  /*6a00*/  ISETP.NE.AND.EX P1, PT, R79, RZ, PT, P1 ;  /* 0x000000ff4f00720c */ /* 0x000fe40003f25310 */
[----:B------:R-:W-:Y:S02]  /*6a10*/  ISETP.NE.AND P6, PT, R100, RZ, PT ;  /* 0x000000ff6400720c */ /* 0x000fe40003fc5270 */
[----:B------:R-:W-:Y:S03]  /*6a20*/  PLOP3.LUT P2, PT, PT, PT, PT, 0x8, 0x80 ;  /* 0x000000000080781c */ /* 0x000fe60003f4e170 */
[----:B------:R-:W-:Y:S04]  /*6a30*/  ISETP.NE.U32.AND P3, PT, RZ, UR5, PT ;  /* 0x00000005ff007c0c */ /* 0x000fe8000bf65070 */
[----:B------:R-:W-:Y:S04]  /*6a40*/  ISETP.NE.AND.EX P3, PT, RZ, UR4, PT, P3 ;  /* 0x00000004ff007c0c */ /* 0x000fe8000bf65330 */
[----:B------:R-:W-:Y:S01]  /*6a50*/  @P6 PLOP3.LUT P2, PT, P1, PT, PT, 0x80, 0x8 ;  /* 0x000000000008681c */ /* 0x000fe20000f4f070 */
[----:B------:R-:W-:Y:S01]  /*6a60*/  @!UPT UIADD3 URZ, UPT, UPT, URZ, URZ, URZ ;  /* 0x000000fffffff290 */ /* 0x000fe2000fffe0ff */
[----:B------:R-:W-:Y:S11]  /*6a70*/  @!P1 BRA `(.L_x_89) ;  /* 0x0000000000309947 */ /* 0x000ff60003800000 */
[----:B------:R-:W-:Y:S01]  /*6a80*/  ISETP.NE.U32.AND P0, PT, R76, RZ, PT ;  /* 0x000000ff4c00720c */ /* 0x000fe20003f05070 */
[----:B------:R-:W1:Y:S01]  /*6a90*/  LDCU.64 UR4, c[0x0][0x358] ;  /* 0x00006b00ff0477ac */ /* 0x000e620008000a00 */
[----:B------:R-:W-:Y:S02]  /*6aa0*/  IMAD.MOV.U32 R94, RZ, RZ, 0x1 ;  /* 0x00000001ff5e7424 */ /* 0x000fe400078e00ff */
[----:B------:R-:W-:Y:S11]  /*6ab0*/  ISETP.NE.AND.EX P0, PT, R77, RZ, PT, P0 ;  /* 0x000000ff4d00720c */ /* 0x000ff60003f05300 */
[----:B------:R-:W-:Y:S02]  /*6ac0*/  @!UPT UIADD3 URZ, UPT, UPT, URZ, URZ, URZ ;  /* 0x000000fffffff290 */ /* 0x000fe4000fffe0ff */
[----:B------:R-:W2:Y:S01]  /*6ad0*/  @P0 LDC.64 R4, c[0x0][0x888] ;  /* 0x00022200ff040b82 */ /* 0x000ea20000000a00 */
[----:B------:R-:W-:Y:S04]  /*6ae0*/  @P0 IMAD R0, R17, R78, RZ ;  /* 0x0000004e11000224 */ /* 0x000fe800078e02ff */
[----:B--2---:R-:W-:Y:S04]  /*6af0*/  @P0 IMAD.WIDE R4, R0, 0x4, R4 ;  /* 0x0000000400040825 */ /* 0x004fe800078e0204 */
[----:B------:R-:W-:Y:S01]  /*6b00*/  HFMA2 R0, -RZ, RZ, 0, 5.9604644775390625e-08 ;  /* 0x00000001ff007431 */ /* 0x000fe200000001ff */
[----:B-1---5:R1:W5:Y:S04]  /*6b10*/  @P0 LDG.E R41, desc[UR4][R4.64] ;  /* 0x0000000404290981 */ /* 0x022368000c1e1900 */
[----:B------:R-:W-:Y:S01]  /*6b20*/  @!P0 PRMT R94, R0, 0x7610, R94 ;  /* 0x00007610005e8816 */ /* 0x000fe2000000005e */
[----:B-1----:R-:W2:Y:S06]  /*6b30*/  @!P0 LDC R41, c[0x0][0x880] ;  /* 0x00022000ff298b82 */ /* 0x002eac0000000800 */
.L_x_89:
[----:B------:R-:W-:Y:S05]  /*6b40*/  BRA.U !UP0, `(.L_x_90) ;  /* 0x00000001082c7547 */ /* 0x000fea000b800000 */
[----:B------:R-:W-:Y:S02]  /*6b50*/  R2UR UR5, R99 ;  /* 0x00000000630572ca */ /* 0x000fe400000e0000 */
[----:B------:R-:W-:Y:S11]  /*6b60*/  R2UR UR4, R98 ;  /* 0x00000000620472ca */ /* 0x000ff600000e0000 */
[----:B------:R-:W-:Y:S04]  /*6b70*/  ISETP.NE.U32.AND P0, PT, RZ, UR5, PT ;  /* 0x00000005ff007c0c */ /* 0x000fe8000bf05070 */
[----:B------:R-:W-:Y:S01]  /*6b80*/  ISETP.NE.AND.EX P0, PT, RZ, UR4, PT, P0 ;  /* 0x00000004ff007c0c */ /* 0x000fe2000bf05300 */
[----:B------:R-:W1:Y:S11]  /*6b90*/  LDCU.64 UR4, c[0x0][0x358] ;  /* 0x00006b00ff0477ac */ /* 0x000e760008000a00 */
[----:B------:R-:W-:Y:S01]  /*6ba0*/  @!UPT UIADD3 URZ, UPT, UPT, URZ, URZ, URZ ;  /* 0x000000fffffff290 */ /* 0x000fe2000fffe0ff */
[----:B------:R-:W3:Y:S01]  /*6bb0*/  @P0 LDC.64 R4, c[0x0][0x8a8] ;  /* 0x00022a00ff040b82 */ /* 0x000ee20000000a00 */
[----:B------:R-:W-:Y:S04]  /*6bc0*/  @P0 IMAD R0, R17, UR62, RZ ;  /* 0x0000003e11000c24 */ /* 0x000fe8000f8e02ff */
[----:B---3--:R-:W-:Y:S05]  /*6bd0*/  @P0 IMAD.WIDE R4, R0, 0x4, R4 ;  /* 0x0000000400040825 */ /* 0x008fea00078e0204 */
[----:B-1---5:R1:W5:Y:S02]  /*6be0*/  @P0 LDG.E R38, desc[UR4][R4.64] ;  /* 0x0000000404260981 */ /* 0x022364000c1e1900 */
[----:B-1----:R-:W3:Y:S02]  /*6bf0*/  @!P0 LDC R38, c[0x0][0x8a0] ;  /* 0x00022800ff268b82 */ /* 0x002ee40000000800 */
.L_x_90:
[----:B--2--5:R-:W-:Y:S01]  /*6c00*/  FSETP.NEU.AND P0, PT, R41, RZ, PT ;  /* 0x000000ff2900720b */ /* 0x024fe20003f0d000 */
[----:B------:R-:W-:Y:S01]  /*6c10*/  IMAD.SHL.U32 R116, R46, 0x2000, RZ ;  /* 0x000020002e747824 */ /* 0x000fe200078e00ff */
[----:B------:R-:W-:Y:S01]  /*6c20*/  SEL R4, RZ, 0xffffffff, P3 ;  /* 0xffffffffff047807 */ /* 0x000fe20001800000 */
[----:B------:R-:W-:Y:S01]  /*6c30*/  IMAD.SHL.U32 R105, R102, 0x10, RZ ;  /* 0x0000001066697824 */ /* 0x000fe200078e00ff */
[----:B------:R-:W-:Y:S01]  /*6c40*/  @P6 LOP3.LUT P3, RZ, R94, 0xff, RZ, 0xc0, !PT ;  /* 0x000000ff5eff6812 */ /* 0x000fe2000786c0ff */
[----:B------:R-:W-:Y:S01]  /*6c50*/  IMAD.IADD R114, R109, 0x1, R116 ;  /* 0x000000016d727824 */ /* 0x000fe200078e0274 */
[----:B------:R-:W-:Y:S01]  /*6c60*/  @P6 SEL R111, RZ, 0xffffffff, P0 ;  /* 0xffffffffff6f6807 */ /* 0x000fe20000000000 */
[----:B------:R-:W-:Y:S01]  /*6c70*/  IMAD.SHL.U32 R104, R101, 0x10, RZ ;  /* 0x0000001065687824 */ /* 0x000fe200078e00ff */
[----:B------:R-:W-:Y:S01]  /*6c80*/  LOP3.LUT R47, R92, 0x1, RZ, 0x3c, !PT ;  /* 0x000000015c2f7812 */ /* 0x000fe200078e3cff */
[----:B------:R-:W-:Y:S01]  /*6c90*/  IMAD.IADD R113, R114, 0x1, R105 ;  /* 0x0000000172717824 */ /* 0x000fe200078e0269 */
[----:B------:R-:W-:Y:S01]  /*6ca0*/  @P2 SEL R111, R4, R111, !P3 ;  /* 0x0000006f046f2207 */ /* 0x000fe20005800000 */
[----:B------:R-:W-:Y:S01]  /*6cb0*/  BSSY B1, `(.L_x_91) ;  /* 0x0000035000017945 */ /* 0x000fe20003800000 */
[----:B------:R-:W-:Y:S01]  /*6cc0*/  LEA R0, R46, UR50, 0x3 ;  /* 0x000000322e007c11 */ /* 0x000fe2000f8e18ff */
[----:B------:R-:W-:Y:S01]  /*6cd0*/  IMAD.MOV.U32 R115, RZ, RZ, 0x1 ;  /* 0x00000001ff737424 */ /* 0x000fe200078e00ff */
[----:B------:R-:W-:Y:S01]  /*6ce0*/  @P6 LOP3.LUT R111, R111, 0x1, RZ, 0xc0, !PT ;  /* 0x000000016f6f6812 */ /* 0x000fe200078ec0ff */
[----:B------:R-:W-:Y:S01]  /*6cf0*/  IMAD.IADD R39, R37, 0x1, R2 ;  /* 0x0000000125277824 */ /* 0x000fe200078e0202 */
[----:B------:R-:W-:Y:S01]  /*6d00*/  LEA R106, R36, UR50, 0x3 ;  /* 0x00000032246a7c11 */ /* 0x000fe2000f8e18ff */
[----:B------:R-:W-:Y:S01]  /*6d10*/  IMAD.MOV.U32 R118, RZ, RZ, R46 ;  /* 0x000000ffff767224 */ /* 0x000fe200078e002e */
[----:B------:R-:W-:Y:S02]  /*6d20*/  ISETP.NE.U32.OR P5, PT, R111, 0x1, !P6 ;  /* 0x000000016f00780c */ /* 0x000fe400077a5470 */
[----:B------:R-:W-:Y:S02]  /*6d30*/  CS2R R74, SRZ ;  /* 0x00000000004a7805 */ /* 0x000fe4000001ff00 */
[----:B------:R-:W-:Y:S02]  /*6d40*/  SHF.L.U32 R3, R91, 0x1f, RZ ;  /* 0x0000001f5b037819 */ /* 0x000fe400000006ff */
[----:B------:R-:W-:Y:S02]  /*6d50*/  CS2R R72, SRZ ;  /* 0x0000000000487805 */ /* 0x000fe4000001ff00 */
[----:B------:R-:W-:Y:S02]  /*6d60*/  LOP3.LUT P2, R110, R94, 0xff, RZ, 0xc0, !PT ;  /* 0x000000ff5e6e7812 */ /* 0x000fe4000784c0ff */
[----:B------:R-:W-:Y:S02]  /*6d70*/  CS2R R66, SRZ ;  /* 0x0000000000427805 */ /* 0x000fe4000001ff00 */
[----:B------:R-:W-:Y:S02]  /*6d80*/  SEL R117, RZ, 0xffffffff, P0 ;  /* 0xffffffffff757807 */ /* 0x000fe40000000000 */
[----:B------:R-:W-:Y:S02]  /*6d90*/  CS2R R64, SRZ ;  /* 0x0000000000407805 */ /* 0x000fe4000001ff00 */
[----:B------:R-:W-:Y:S02]  /*6da0*/  CS2R R58, SRZ ;  /* 0x00000000003a7805 */ /* 0x000fe4000001ff00 */
[----:B------:R-:W-:Y:S02]  /*6db0*/  CS2R R56, SRZ ;  /* 0x0000000000387805 */ /* 0x000fe4000001ff00 */
[----:B------:R-:W-:Y:S02]  /*6dc0*/  @P1 SEL R117, R4, R117, !P2 ;  /* 0x0000007504751207 */ /* 0x000fe40005000000 */
[----:B------:R-:W-:Y:S02]  /*6dd0*/  CS2R R50, SRZ ;  /* 0x0000000000327805 */ /* 0x000fe4000001ff00 */
[----:B------:R-:W-:Y:S02]  /*6de0*/  CS2R R48, SRZ ;  /* 0x0000000000307805 */ /* 0x000fe4000001ff00 */
[----:B------:R-:W-:Y:S01]  /*6df0*/  @P5 SHF.L.U32 R5, R47, 0x1f, RZ ;  /* 0x0000001f2f055819 */ /* 0x000fe200000006ff */
[----:B------:R-:W-:Y:S01]  /*6e00*/  IMAD.IADD R112, R114, 0x1, R104 ;  /* 0x0000000172707824 */ /* 0x000fe200078e0268 */
[----:B------:R-:W-:Y:S01]  /*6e10*/  LOP3.LUT R117, R117, 0x1, RZ, 0xc0, !PT ;  /* 0x0000000175757812 */ /* 0x000fe200078ec0ff */
[----:B------:R-:W-:Y:S01]  /*6e20*/  IMAD.IADD R107, R108, 0x1, R113 ;  /* 0x000000016c6b7824 */ /* 0x000fe200078e0271 */
[----:B------:R-:W1:Y:S01]  /*6e30*/  @P5 SYNCS.PHASECHK.TRANS64.TRYWAIT P4, [R0+URZ+0x100], R5 ;  /* 0x00010005000055a7 */ /* 0x000e6200080811ff */
[----:B------:R2:W4:Y:S01]  /*6e40*/  SYNCS.PHASECHK.TRANS64.TRYWAIT P3, [R106+URZ+0x150], R3 ;  /* 0x000150036a0075a7 */ /* 0x00052200080611ff */
[----:B-1----:R-:W-:Y:S01]  /*6e50*/  @P5 SEL R115, RZ, 0x1, !P4 ;  /* 0x00000001ff735807 */ /* 0x002fe20006000000 */
[----:B--2-4-:R-:W-:Y:S06]  /*6e60*/  @!P5 BRA `(.L_x_92) ;  /* 0x000000000064d947 */ /* 0x014fec0003800000 */
[----:B------:R-:W-:Y:S01]  /*6e70*/  ISETP.NE.AND P1, PT, R115, RZ, PT ;  /* 0x000000ff7300720c */ /* 0x000fe20003f25270 */
[----:B------:R-:W-:Y:S01]  /*6e80*/  BSSY B0, `(.L_x_93) ;  /* 0x000000e000007945 */ /* 0x000fe20003800000 */
[----:B------:R-:W-:Y:S02]  /*6e90*/  ISETP.NE.U32.AND P0, PT, R117, 0x1, PT ;  /* 0x000000017500780c */ /* 0x000fe40003f05070 */
[----:B------:R-:W-:Y:S02]  /*6ea0*/  CS2R R50, SRZ ;  /* 0x0000000000327805 */ /* 0x000fe4000001ff00 */
[----:B------:R-:W-:Y:S02]  /*6eb0*/  CS2R R48, SRZ ;  /* 0x0000000000307805 */ /* 0x000fe4000001ff00 */
[----:B------:R-:W-:Y:S02]  /*6ec0*/  CS2R R58, SRZ ;  /* 0x00000000003a7805 */ /* 0x000fe4000001ff00 */
[----:B------:R-:W-:Y:S02]  /*6ed0*/  CS2R R56, SRZ ;  /* 0x0000000000387805 */ /* 0x000fe4000001ff00 */
[----:B------:R-:W-:Y:S02]  /*6ee0*/  CS2R R66, SRZ ;  /* 0x0000000000427805 */ /* 0x000fe4000001ff00 */
[----:B------:R-:W-:Y:S02]  /*6ef0*/  CS2R R64, SRZ ;  /* 0x0000000000407805 */ /* 0x000fe4000001ff00 */
[----:B------:R-:W-:Y:S02]  /*6f00*/  CS2R R74, SRZ ;  /* 0x00000000004a7805 */ /* 0x000fe4000001ff00 */
[----:B------:R-:W-:Y:S01]  /*6f10*/  CS2R R72, SRZ ;  /* 0x0000000000487805 */ /* 0x000fe2000001ff00 */
[----:B------:R-:W-:Y:S06]  /*6f20*/  @P1 BRA `(.L_x_94) ;  /* 0x00000000000c1947 */ /* 0x000fec0003800000 */
[----:B------:R-:W-:Y:S04]  /*6f30*/  SHF.L.U32 R5, R47, 0x1f, RZ ;  /* 0x0000001f2f057819 */ /* 0x000fe800000006ff */
[----:B------:R-:W1:Y:S02]  /*6f40*/  SYNCS.PHASECHK.TRANS64.TRYWAIT P1, [R0+URZ+0x100], R5 ;  /* 0x00010005000075a7 */ /* 0x000e6400080211ff */
[----:B-1----:R-:W-:Y:S05]  /*6f50*/  @!P1 BRA `(.L_x_95) ;  /* 0x0000002800289947 */ /* 0x002fea0003800000 */
.L_x_94:
[----:B------:R-:W-:Y:S05]  /*6f60*/  BSYNC B0 ;  /* 0x0000000000007941 */ /* 0x000fea0003800000 */
.L_x_93:
[----:B------:R2:W4:Y:S01]  /*6f70*/  @P0 LDS.128 R48, [R114] ;  /* 0x0000000072300984 */ /* 0x0005220000000c00 */
[----:B------:R-:W-:Y:S03]  /*6f80*/  VIADD R118, R46, 0x1 ;  /* 0x000000012e767836 */ /* 0x000fe60000000000 */
[----:B------:R2:W2:Y:S04]  /*6f90*/  @P0 LDS.128 R56, [R113+0x10] ;  /* 0x0000100071380984 */ /* 0x0004a80000000c00 */
[----:B------:R2:W2:Y:S04]  /*6fa0*/  @P0 LDS.128 R64, [R112+0x20] ;  /* 0x0000200070400984 */ /* 0x0004a80000000c00 */
[----:B------:R2:W2:Y:S01]  /*6fb0*/  @P0 LDS.128 R72, [R107+0x10] ;  /* 0x000010006b480984 */ /* 0x0004a20000000c00 */
[C---:B------:R-:W-:Y:S04]  /*6fc0*/  ISETP.NE.AND P0, PT, R118.reuse, 0x3, PT ;  /* 0x000000037600780c */ /* 0x040fe80003f05270 */
[----:B-1----:R-:W-:Y:S02]  /*6fd0*/  SEL R0, RZ, 0x1, P0 ;  /* 0x00000001ff007807 */ /* 0x002fe40000000000 */
[----:B------:R-:W-:Y:S02]  /*6fe0*/  SEL R118, R118, RZ, P0 ;  /* 0x000000ff76767207 */ /* 0x000fe40000000000 */
[----:B------:R-:W-:Y:S02]  /*6ff0*/  LOP3.LUT R47, R47, R0, RZ, 0x3c, !PT ;  /* 0x000000002f2f7212 */ /* 0x000fe400078e3cff */
.L_x_92:
[----:B------:R-:W-:Y:S05]  /*7000*/  BSYNC B1 ;  /* 0x0000000000017941 */ /* 0x000fea0003800000 */
.L_x_91:
[----:B------:R-:W-:Y:S04]  /*7010*/  SHF.R.U32.HI R0, RZ, 0x15, R39 ;  /* 0x00000015ff007819 */ /* 0x000fe80000011627 */
[----:B------:R-:W-:Y:S01]  /*7020*/  LOP3.LUT P0, RZ, R0, 0x3, R95, 0x48, !PT ;  /* 0x0000000300ff7812 */ /* 0x000fe2000780485f */
[----:B------:R-:W-:Y:S01]  /*7030*/  @!UPT UIADD3 URZ, UPT, UPT, URZ, URZ, URZ ;  /* 0x000000fffffff290 */ /* 0x000fe2000fffe0ff */
[----:B------:R-:W-:Y:S11]  /*7040*/  @P3 BRA `(.L_x_96) ;  /* 0x0000000000083947 */ /* 0x000ff60003800000 */
[----:B------:R-:W1:Y:S02]  /*7050*/  SYNCS.PHASECHK.TRANS64.TRYWAIT P1, [R106+URZ+0x150], R3 ;  /* 0x000150036a0075a7 */ /* 0x000e6400080211ff */
[----:B-1----:R-:W-:Y:S05]  /*7060*/  @!P1 BRA `(.L_x_97) ;  /* 0x0000002400f89947 */ /* 0x002fea0003800000 */
.L_x_96:
[----:B------:R-:W-:Y:S05]  /*7070*/  @!P0 BRA `(.L_x_98) ;  /* 0x0000000000408947 */ /* 0x000fea0003800000 */
[----:B------:R-:W1:Y:S01]  /*7080*/  LDCU.64 UR8, c[0x4][0x70] ;  /* 0x01000e00ff0877ac */ /* 0x000e620008000a00 */
[----:B------:R-:W-:Y:S01]  /*7090*/  MOV R3, 0x0 ;  /* 0x0000000000037802 */ /* 0x000fe20000000f00 */
[----:B------:R-:W-:Y:S02]  /*70a0*/  HFMA2 R12, -RZ, RZ, 0, 5.9604644775390625e-08 ;  /* 0x00000001ff0c7431 */ /* 0x000fe400000001ff */
[----:B------:R-:W-:Y:S02]  /*70b0*/  IMAD.MOV.U32 R8, RZ, RZ, 0x192 ;  /* 0x00000192ff087424 */ /* 0x000fe400078e00ff */
[----:B------:R-:W-:Y:S01]  /*70c0*/  IMAD.MOV.U32 R13, RZ, RZ, RZ ;  /* 0x000000ffff0d7224 */ /* 0x000fe200078e00ff */
[----:B------:R-:W5:Y:S01]  /*70d0*/  LDCU.64 UR6, c[0x4][0x78] ;  /* 0x01000f00ff0677ac */ /* 0x000f620008000a00 */
[----:B------:R-:W2:Y:S01]  /*70e0*/  LDC.64 R2, c[0x4][R3] ;  /* 0x0100000003027b82 */ /* 0x000ea20000000a00 */
[----:B------:R-:W3:Y:S01]  /*70f0*/  LDCU.64 UR4, c[0x4][0x10] ;  /* 0x01000200ff0477ac */ /* 0x000ee20008000a00 */
[----:B-1----:R-:W-:Y:S01]  /*7100*/  MOV R5, UR9 ;  /* 0x0000000900057c02 */ /* 0x002fe20008000f00 */
[----:B------:R-:W-:Y:S01]  /*7110*/  IMAD.U32 R4, RZ, RZ, UR8 ;  /* 0x00000008ff047e24 */ /* 0x000fe2000f8e00ff */
[----:B-----5:R-:W-:Y:S01]  /*7120*/  MOV R7, UR7 ;  /* 0x0000000700077c02 */ /* 0x020fe20008000f00 */
[----:B------:R-:W-:Y:S01]  /*7130*/  IMAD.U32 R6, RZ, RZ, UR6 ;  /* 0x00000006ff067e24 */ /* 0x000fe2000f8e00ff */
[----:B---3--:R-:W-:Y:S01]  /*7140*/  MOV R11, UR5 ;  /* 0x00000005000b7c02 */ /* 0x008fe20008000f00 */
[----:B------:R-:W-:Y:S02]  /*7150*/  IMAD.U32 R10, RZ, RZ, UR4 ;  /* 0x00000004ff0a7e24 */ /* 0x000fe4000f8e00ff */
[----:B------:R-:W-:Y:S07]  /*7160*/  LEPC R20, `(.L_x_98) ;  /* 0x000000001014794e */ /* 0x000fee0000000000 */
[----:B--2-4-:R-:W-:Y:S05]  /*7170*/  CALL.ABS.NOINC R2 ;  /* 0x0000000002007343 */ /* 0x014fea0003c00000 */
.L_x_98:
[----:B------:R-:W-:Y:S05]  /*7180*/  WARPSYNC.ALL ;  /* 0x0000000000007948 */ /* 0x000fea0003800000 */
[----:B------:R-:W-:Y:S01]  /*7190*/  R2UR UR4, R39 ;  /* 0x00000000270472ca */ /* 0x000fe200000e0000 */
[--C-:B----4-:R-:W-:Y:S01]  /*71a0*/  HADD2.F32 R40, -RZ, R48.reuse.H0_H0 ;  /* 0x20000030ff287230 */ /* 0x110fe20000004100 */
[----:B------:R-:W-:Y:S01]  /*71b0*/  ISETP.NE.AND P1, PT, R93, RZ, PT ;  /* 0x000000ff5d00720c */ /* 0x000fe20003f25270 */
[----:B------:R-:W-:Y:S01]  /*71c0*/  HADD2.F32 R43, -RZ, R48.H1_H1 ;  /* 0x30000030ff2b7230 */ /* 0x000fe20000004100 */
[----:B------:R-:W-:Y:S01]  /*71d0*/  BSSY.RECONVERGENT B0, `(.L_x_99) ;  /* 0x0000086000007945 */ /* 0x000fe20003800200 */
[----:B------:R-:W-:Y:S01]  /*71e0*/  HADD2.F32 R42, -RZ, R49.H0_H0 ;  /* 0x20000031ff2a7230 */ /* 0x000fe20000004100 */
[----:B------:R-:W-:Y:S01]  /*71f0*/  IADD3 R46, PT, PT, R46, 0x1, RZ ;  /* 0x000000012e2e7810 */ /* 0x000fe20007ffe0ff */
[----:B------:R-:W-:Y:S02]  /*7200*/  HADD2.F32 R45, -RZ, R51.H0_H0 ;  /* 0x20000033ff2d7230 */ /* 0x000fe40000004100 */
[----:B--2---:R-:W-:Y:S04]  /*7210*/  HADD2.F32 R44, -RZ, R75.H1_H1 ;  /* 0x3000004bff2c7230 */ /* 0x004fe80000004100 */
[----:B------:R-:W3:Y:S02]  /*7220*/  LDTM.x32 R4, tmem[UR4] ;  /* 0x00000004000479ee */ /* 0x000ee400082c0000 */
[C---:B---3--:R-:W-:Y:S01]  /*7230*/  FMUL R0, R38.reuse, R4 ;  /* 0x0000000426007220 */ /* 0x048fe20000400000 */
[C---:B------:R-:W-:Y:S01]  /*7240*/  FMUL R2, R38.reuse, R5 ;  /* 0x0000000526027220 */ /* 0x040fe20000400000 */
[C---:B------:R-:W-:Y:S01]  /*7250*/  FMUL R3, R38.reuse, R6 ;  /* 0x0000000626037220 */ /* 0x040fe20000400000 */
[C---:B------:R-:W-:Y:S01]  /*7260*/  FMUL R7, R38.reuse, R7 ;  /* 0x0000000726077220 */ /* 0x040fe20000400000 */
[C---:B------:R-:W-:Y:S01]  /*7270*/  FFMA R0, R41.reuse, R40, R0 ;  /* 0x0000002829007223 */ /* 0x040fe20000000000 */
[----:B------:R-:W-:Y:S02]  /*7280*/  HADD2.F32 R40, -RZ, R49.H1_H1 ;  /* 0x30000031ff287230 */ /* 0x000fe40000004100 */
[C---:B------:R-:W-:Y:S01]  /*7290*/  FFMA R2, R41.reuse, R43, R2 ;  /* 0x0000002b29027223 */ /* 0x040fe20000000002 */
[C---:B------:R-:W-:Y:S01]  /*72a0*/  FFMA R3, R41.reuse, R42, R3 ;  /* 0x0000002a29037223 */ /* 0x040fe20000000003 */
[--C-:B------:R-:W-:Y:S02]  /*72b0*/  HADD2.F32 R43, -RZ, R50.reuse.H0_H0 ;  /* 0x20000032ff2b7230 */ /* 0x100fe40000004100 */
[----:B------:R-:W-:Y:S01]  /*72c0*/  FMUL R4, R38, R8 ;  /* 0x0000000826047220 */ /* 0x000fe20000400000 */
[----:B------:R-:W-:Y:S01]  /*72d0*/  HADD2.F32 R42, -RZ, R50.H1_H1 ;  /* 0x30000032ff2a7230 */ /* 0x000fe20000004100 */
[----:B------:R-:W-:Y:S01]  /*72e0*/  F2FP.F16.F32.PACK_AB R52, R2, R0 ;  /* 0x000000000234723e */ /* 0x000fe200000000ff */
[C---:B------:R-:W-:Y:S01]  /*72f0*/  FFMA R7, R41.reuse, R40, R7 ;  /* 0x0000002829077223 */ /* 0x040fe20000000007 */
[----:B------:R-:W-:Y:S01]  /*7300*/  FFMA R4, R41, R43, R4 ;  /* 0x0000002b29047223 */ /* 0x000fe20000000004 */
[C---:B------:R-:W-:Y:S01]  /*7310*/  FMUL R5, R38.reuse, R9 ;  /* 0x0000000926057220 */ /* 0x040fe20000400000 */
[C---:B------:R-:W-:Y:S01]  /*7320*/  FMUL R6, R38.reuse, R10 ;  /* 0x0000000a26067220 */ /* 0x040fe20000400000 */
[----:B------:R-:W-:Y:S01]  /*7330*/  HADD2.F32 R40, -RZ, R51.H1_H1 ;  /* 0x30000033ff287230 */ /* 0x000fe20000004100 */
[----:B------:R-:W-:Y:S01]  /*7340*/  F2FP.F16.F32.PACK_AB R53, R7, R3 ;  /* 0x000000030735723e */ /* 0x000fe200000000ff */
[C---:B------:R-:W-:Y:S01]  /*7350*/  FFMA R5, R41.reuse, R42, R5 ;  /* 0x0000002a29057223 */ /* 0x040fe20000000005 */
[----:B------:R-:W-:Y:S01]  /*7360*/  FFMA R6, R41, R45, R6 ;  /* 0x0000002d29067223 */ /* 0x000fe20000000006 */
[C---:B------:R-:W-:Y:S01]  /*7370*/  FMUL R11, R38.reuse, R11 ;  /* 0x0000000b260b7220 */ /* 0x040fe20000400000 */
[--C-:B------:R-:W-:Y:S02]  /*7380*/  HADD2.F32 R43, -RZ, R56.reuse.H0_H0 ;  /* 0x20000038ff2b7230 */ /* 0x100fe40000004100 */
[C---:B------:R-:W-:Y:S01]  /*7390*/  FMUL R8, R38.reuse, R12 ;  /* 0x0000000c26087220 */ /* 0x040fe20000400000 */
[----:B------:R-:W-:Y:S01]  /*73a0*/  F2FP.F16.F32.PACK_AB R54, R5, R4 ;  /* 0x000000040536723e */ /* 0x000fe200000000ff */
[C---:B------:R-:W-:Y:S01]  /*73b0*/  FFMA R11, R41.reuse, R40, R11 ;  /* 0x00000028290b7223 */ /* 0x040fe2000000000b */
[----:B------:R-:W-:Y:S02]  /*73c0*/  HADD2.F32 R40, -RZ, R56.H1_H1 ;  /* 0x30000038ff287230 */ /* 0x000fe40000004100 */
[----:B------:R-:W-:Y:S01]  /*73d0*/  FFMA R8, R41, R43, R8 ;  /* 0x0000002b29087223 */ /* 0x000fe20000000008 */
[C---:B------:R-:W-:Y:S01]  /*73e0*/  FMUL R9, R38.reuse, R13 ;  /* 0x0000000d26097220 */ /* 0x040fe20000400000 */
[--C-:B------:R-:W-:Y:S01]  /*73f0*/  HADD2.F32 R45, -RZ, R57.reuse.H0_H0 ;  /* 0x20000039ff2d7230 */ /* 0x100fe20000004100 */
[----:B------:R-:W-:Y:S01]  /*7400*/  F2FP.F16.F32.PACK_AB R55, R11, R6 ;  /* 0x000000060b37723e */ /* 0x000fe200000000ff */
[C---:B------:R-:W-:Y:S01]  /*7410*/  FMUL R10, R38.reuse, R14 ;  /* 0x0000000e260a7220 */ /* 0x040fe20000400000 */
[----:B------:R-:W-:Y:S02]  /*7420*/  HADD2.F32 R42, -RZ, R57.H1_H1 ;  /* 0x30000039ff2a7230 */ /* 0x000fe40000004100 */
[C---:B------:R-:W-:Y:S01]  /*7430*/  FFMA R9, R41.reuse, R40, R9 ;  /* 0x0000002829097223 */ /* 0x040fe20000000009 */
[C---:B------:R-:W-:Y:S01]  /*7440*/  FMUL R15, R38.reuse, R15 ;  /* 0x0000000f260f7220 */ /* 0x040fe20000400000 */
[----:B------:R1:W-:Y:S01]  /*7450*/  STS.128 [R114], R52 ;  /* 0x0000003472007388 */ /* 0x0003e20000000c00 */
[----:B------:R-:W-:Y:S01]  /*7460*/  FFMA R10, R41, R45, R10 ;  /* 0x0000002d290a7223 */ /* 0x000fe2000000000a */
[--C-:B------:R-:W-:Y:S01]  /*7470*/  HADD2.F32 R40, -RZ, R58.reuse.H0_H0 ;  /* 0x2000003aff287230 */ /* 0x100fe20000004100 */
[----:B------:R-:W-:Y:S01]  /*7480*/  F2FP.F16.F32.PACK_AB R60, R9, R8 ;  /* 0x00000008093c723e */ /* 0x000fe200000000ff */
[----:B------:R-:W-:Y:S01]  /*7490*/  FFMA R15, R41, R42, R15 ;  /* 0x0000002a290f7223 */ /* 0x000fe2000000000f */
[C---:B------:R-:W-:Y:S01]  /*74a0*/  FMUL R12, R38.reuse, R16 ;  /* 0x00000010260c7220 */ /* 0x040fe20000400000 */
[----:B------:R-:W-:Y:S02]  /*74b0*/  HADD2.F32 R42, -RZ, R58.H1_H1 ;  /* 0x3000003aff2a7230 */ /* 0x000fe40000004100 */
[C---:B------:R-:W-:Y:S01]  /*74c0*/  FMUL R13, R38.reuse, R17 ;  /* 0x00000011260d7220 */ /* 0x040fe20000400000 */
[--C-:B------:R-:W-:Y:S01]  /*74d0*/  HADD2.F32 R43, -RZ, R59.reuse.H0_H0 ;  /* 0x2000003bff2b7230 */ /* 0x100fe20000004100 */
[----:B------:R-:W-:Y:S01]  /*74e0*/  F2FP.F16.F32.PACK_AB R61, R15, R10 ;  /* 0x0000000a0f3d723e */ /* 0x000fe200000000ff */
[C---:B------:R-:W-:Y:S01]  /*74f0*/  FFMA R12, R41.reuse, R40, R12 ;  /* 0x00000028290c7223 */ /* 0x040fe2000000000c */
[C---:B------:R-:W-:Y:S01]  /*7500*/  FFMA R13, R41.reuse, R42, R13 ;  /* 0x0000002a290d7223 */ /* 0x040fe2000000000d */
[C---:B------:R-:W-:Y:S01]  /*7510*/  FMUL R14, R38.reuse, R18 ;  /* 0x00000012260e7220 */ /* 0x040fe20000400000 */
[----:B------:R-:W-:Y:S02]  /*7520*/  HADD2.F32 R40, -RZ, R59.H1_H1 ;  /* 0x3000003bff287230 */ /* 0x000fe40000004100 */
[C---:B------:R-:W-:Y:S01]  /*7530*/  FMUL R19, R38.reuse, R19 ;  /* 0x0000001326137220 */ /* 0x040fe20000400000 */
[C---:B------:R-:W-:Y:S01]  /*7540*/  FMUL R16, R38.reuse, R20 ;  /* 0x0000001426107220 */ /* 0x040fe20000400000 */
[C---:B------:R-:W-:Y:S01]  /*7550*/  FFMA R14, R41.reuse, R43, R14 ;  /* 0x0000002b290e7223 */ /* 0x040fe2000000000e */
[--C-:B------:R-:W-:Y:S02]  /*7560*/  HADD2.F32 R43, -RZ, R64.reuse.H0_H0 ;  /* 0x20000040ff2b7230 */ /* 0x100fe40000004100 */
[C---:B------:R-:W-:Y:S01]  /*7570*/  FFMA R19, R41.reuse, R40, R19 ;  /* 0x0000002829137223 */ /* 0x040fe20000000013 */
[----:B------:R-:W-:Y:S02]  /*7580*/  HADD2.F32 R42, -RZ, R64.H1_H1 ;  /* 0x30000040ff2a7230 */ /* 0x000fe40000004100 */
[C---:B------:R-:W-:Y:S01]  /*7590*/  FMUL R17, R38.reuse, R21 ;  /* 0x0000001526117220 */ /* 0x040fe20000400000 */
[--C-:B------:R-:W-:Y:S02]  /*75a0*/  HADD2.F32 R45, -RZ, R65.reuse.H0_H0 ;  /* 0x20000041ff2d7230 */ /* 0x100fe40000004100 */
[C---:B------:R-:W-:Y:S01]  /*75b0*/  FMUL R18, R38.reuse, R22 ;  /* 0x0000001626127220 */ /* 0x040fe20000400000 */
[----:B------:R-:W-:Y:S02]  /*75c0*/  HADD2.F32 R40, -RZ, R65.H1_H1 ;  /* 0x30000041ff287230 */ /* 0x000fe40000004100 */
[C---:B------:R-:W-:Y:S01]  /*75d0*/  FMUL R23, R38.reuse, R23 ;  /* 0x0000001726177220 */ /* 0x040fe20000400000 */
[C---:B------:R-:W-:Y:S01]  /*75e0*/  FFMA R16, R41.reuse, R43, R16 ;  /* 0x0000002b29107223 */ /* 0x040fe20000000010 */
[C---:B------:R-:W-:Y:S01]  /*75f0*/  FFMA R17, R41.reuse, R42, R17 ;  /* 0x0000002a29117223 */ /* 0x040fe20000000011 */
[C---:B------:R-:W-:Y:S01]  /*7600*/  FFMA R18, R41.reuse, R45, R18 ;  /* 0x0000002d29127223 */ /* 0x040fe20000000012 */
[C---:B------:R-:W-:Y:S01]  /*7610*/  FFMA R23, R41.reuse, R40, R23 ;  /* 0x0000002829177223 */ /* 0x040fe20000000017 */
[--C-:B------:R-:W-:Y:S02]  /*7620*/  HADD2.F32 R43, -RZ, R66.reuse.H0_H0 ;  /* 0x20000042ff2b7230 */ /* 0x100fe40000004100 */
[C---:B------:R-:W-:Y:S01]  /*7630*/  FMUL R20, R38.reuse, R24 ;  /* 0x0000001826147220 */ /* 0x040fe20000400000 */
        /* <DEDUP_REMOVED lines=9> */
[----:B------:R-:W-:Y:S01]  /*76d0*/  FFMA R27, R41, R42, R27 ;  /* 0x0000002a291b7223 */ /* 0x000fe2000000001b */
[--C-:B------:R-:W-:Y:S02]  /*76e0*/  HADD2.F32 R40, -RZ, R72.reuse.H0_H0 ;  /* 0x20000048ff287230 */ /* 0x100fe40000004100 */
[C---:B------:R-:W-:Y:S01]  /*76f0*/  FMUL R24, R38.reuse, R28 ;  /* 0x0000001c26187220 */ /* 0x040fe20000400000 */
[----:B------:R-:W-:Y:S02]  /*7700*/  HADD2.F32 R42, -RZ, R72.H1_H1 ;  /* 0x30000048ff2a7230 */ /* 0x000fe40000004100 */
[C---:B------:R-:W-:Y:S01]  /*7710*/  FMUL R25, R38.reuse, R29 ;  /* 0x0000001d26197220 */ /* 0x040fe20000400000 */
[--C-:B------:R-:W-:Y:S02]  /*7720*/  HADD2.F32 R43, -RZ, R73.reuse.H0_H0 ;  /* 0x20000049ff2b7230 */ /* 0x100fe40000004100 */
[C---:B------:R-:W-:Y:S01]  /*7730*/  FMUL R26, R38.reuse, R30 ;  /* 0x0000001e261a7220 */ /* 0x040fe20000400000 */
[----:B------:R-:W-:Y:S01]  /*7740*/  F2FP.F16.F32.PACK_AB R62, R13, R12 ;  /* 0x0000000c0d3e723e */ /* 0x000fe200000000ff */
[----:B------:R-:W-:Y:S01]  /*7750*/  FFMA R24, R41, R40, R24 ;  /* 0x0000002829187223 */ /* 0x000fe20000000018 */
[----:B------:R-:W-:Y:S01]  /*7760*/  F2FP.F16.F32.PACK_AB R63, R19, R14 ;  /* 0x0000000e133f723e */ /* 0x000fe200000000ff */
[C---:B------:R-:W-:Y:S01]  /*7770*/  FFMA R25, R41.reuse, R42, R25 ;  /* 0x0000002a29197223 */ /* 0x040fe20000000019 */
[C---:B------:R-:W-:Y:S01]  /*7780*/  FFMA R26, R41.reuse, R43, R26 ;  /* 0x0000002b291a7223 */ /* 0x040fe2000000001a */
[----:B------:R-:W-:Y:S02]  /*7790*/  HADD2.F32 R40, -RZ, R73.H1_H1 ;  /* 0x30000049ff287230 */ /* 0x000fe40000004100 */
[C---:B------:R-:W-:Y:S01]  /*77a0*/  FMUL R31, R38.reuse, R31 ;  /* 0x0000001f261f7220 */ /* 0x040fe20000400000 */
[----:B------:R1:W-:Y:S01]  /*77b0*/  STS.128 [R113+0x10], R60 ;  /* 0x0000103c71007388 */ /* 0x0003e20000000c00 */
[--C-:B------:R-:W-:Y:S02]  /*77c0*/  HADD2.F32 R43, -RZ, R74.reuse.H0_H0 ;  /* 0x2000004aff2b7230 */ /* 0x100fe40000004100 */
[C---:B------:R-:W-:Y:S01]  /*77d0*/  FMUL R28, R38.reuse, R32 ;  /* 0x00000020261c7220 */ /* 0x040fe20000400000 */
[----:B------:R-:W-:Y:S02]  /*77e0*/  HADD2.F32 R42, -RZ, R74.H1_H1 ;  /* 0x3000004aff2a7230 */ /* 0x000fe40000004100 */
[C---:B------:R-:W-:Y:S01]  /*77f0*/  FMUL R29, R38.reuse, R33 ;  /* 0x00000021261d7220 */ /* 0x040fe20000400000 */
[----:B------:R-:W-:Y:S02]  /*7800*/  HADD2.F32 R45, -RZ, R75.H0_H0 ;  /* 0x2000004bff2d7230 */ /* 0x000fe40000004100 */
[C---:B------:R-:W-:Y:S01]  /*7810*/  FMUL R30, R38.reuse, R34 ;  /* 0x00000022261e7220 */ /* 0x040fe20000400000 */
[----:B------:R-:W-:Y:S01]  /*7820*/  FFMA R31, R41, R40, R31 ;  /* 0x00000028291f7223 */ /* 0x000fe2000000001f */
[----:B------:R-:W-:Y:S01]  /*7830*/  FMUL R35, R38, R35 ;  /* 0x0000002326237220 */ /* 0x000fe20000400000 */
[----:B------:R-:W-:Y:S01]  /*7840*/  F2FP.F16.F32.PACK_AB R68, R17, R16 ;  /* 0x000000101144723e */ /* 0x000fe200000000ff */
[----:B------:R-:W-:Y:S01]  /*7850*/  FFMA R28, R41, R43, R28 ;  /* 0x0000002b291c7223 */ /* 0x000fe2000000001c */
[----:B------:R-:W-:Y:S01]  /*7860*/  F2FP.F16.F32.PACK_AB R69, R23, R18 ;  /* 0x000000121745723e */ /* 0x000fe200000000ff */
[----:B------:R-:W-:Y:S01]  /*7870*/  FFMA R29, R41, R42, R29 ;  /* 0x0000002a291d7223 */ /* 0x000fe2000000001d */
[----:B------:R-:W-:Y:S01]  /*7880*/  F2FP.F16.F32.PACK_AB R70, R21, R20 ;  /* 0x000000141546723e */ /* 0x000fe200000000ff */
[----:B------:R-:W-:Y:S01]  /*7890*/  FFMA R30, R41, R45, R30 ;  /* 0x0000002d291e7223 */ /* 0x000fe2000000001e */
[----:B------:R-:W-:Y:S01]  /*78a0*/  F2FP.F16.F32.PACK_AB R71, R27, R22 ;  /* 0x000000161b47723e */ /* 0x000fe200000000ff */
[----:B------:R-:W-:Y:S01]  /*78b0*/  FFMA R35, R41, R44, R35 ;  /* 0x0000002c29237223 */ /* 0x000fe20000000023 */
[----:B------:R-:W-:Y:S02]  /*78c0*/  F2FP.F16.F32.PACK_AB R84, R25, R24 ;  /* 0x000000181954723e */ /* 0x000fe400000000ff */
[----:B------:R-:W-:Y:S01]  /*78d0*/  F2FP.F16.F32.PACK_AB R85, R31, R26 ;  /* 0x0000001a1f55723e */ /* 0x000fe200000000ff */
[----:B------:R1:W-:Y:S01]  /*78e0*/  STS.128 [R112+0x20], R68 ;  /* 0x0000204470007388 */ /* 0x0003e20000000c00 */
[----:B------:R-:W-:Y:S02]  /*78f0*/  F2FP.F16.F32.PACK_AB R86, R29, R28 ;  /* 0x0000001c1d56723e */ /* 0x000fe400000000ff */
[----:B------:R-:W-:Y:S05]  /*7900*/  F2FP.F16.F32.PACK_AB R87, R35, R30 ;  /* 0x0000001e2357723e */ /* 0x000fea00000000ff */
[----:B------:R1:W-:Y:S01]  /*7910*/  STS.128 [R107+0x10], R84 ;  /* 0x000010546b007388 */ /* 0x0003e20000000c00 */
[----:B------:R-:W-:Y:S01]  /*7920*/  @!PT LDS RZ, [RZ] ;  /* 0x00000000fffff984 */ /* 0x000fe20000000800 */
[----:B------:R-:W-:Y:S01]  /*7930*/  @!PT LDS RZ, [RZ] ;  /* 0x00000000fffff984 */ /* 0x000fe20000000800 */
[----:B------:R-:W-:Y:S01]  /*7940*/  @!PT LDS RZ, [RZ] ;  /* 0x00000000fffff984 */ /* 0x000fe20000000800 */
[----:B------:R-:W-:Y:S01]  /*7950*/  @!PT LDS RZ, [RZ] ;  /* 0x00000000fffff984 */ /* 0x000fe20000000800 */
[----:B------:R2:W-:Y:S07]  /*7960*/  MEMBAR.ALL.CTA ;  /* 0x0000000000007992 */ /* 0x0005ee0000008000 */
[----:B--2---:R-:W2:Y:S02]  /*7970*/  FENCE.VIEW.ASYNC.S ;  /* 0x00000000000073c6 */ /* 0x004ea40000000000 */
[----:B--2---:R-:W-:Y:S06]  /*7980*/  BAR.SYNC.DEFER_BLOCKING 0x1, 0x80 ;  /* 0x0042000000007b1d */ /* 0x004fec0000010000 */
[----:B------:R-:W-:Y:S05]  /*7990*/  @P1 BRA `(.L_x_100) ;  /* 0x0000000000241947 */ /* 0x000fea0003800000 */
[----:B------:R-:W2:Y:S01]  /*79a0*/  LDCU.64 UR6, c[0x0][0x348] ;  /* 0x00006900ff0677ac */ /* 0x000ea20008000a00 */
[----:B------:R-:W-:Y:S01]  /*79b0*/  R2UR UR5, R116 ;  /* 0x00000000740572ca */ /* 0x000fe200000e0000 */
[----:B------:R-:W-:Y:S11]  /*79c0*/  UMOV UR41, UR51 ;  /* 0x0000003300297c82 */ /* 0x000ff60008000000 */
[----:B------:R-:W-:Y:S01]  /*79d0*/  @!UPT UIADD3 URZ, UPT, UPT, URZ, URZ, URZ ;  /* 0x000000fffffff290 */ /* 0x000fe2000fffe0ff */
[----:B------:R-:W-:Y:S02]  /*79e0*/  UIADD3 UR40, UPT, UPT, UR50, 0x200, UR5 ;  /* 0x0000020032287890 */ /* 0x000fe4000fffe005 */
[----:B--2---:R-:W-:Y:S04]  /*79f0*/  UIADD3 UR4, UP0, UPT, UR6, 0x680, URZ ;  /* 0x0000068006047890 */ /* 0x004fe8000ff1e0ff */
[----:B------:R-:W-:Y:S09]  /*7a00*/  UIADD3.X UR5, UPT, UPT, URZ, UR7, URZ, UP0, !UPT ;  /* 0x00000007ff057290 */ /* 0x000ff200087fe4ff */
[----:B------:R2:W-:Y:S02]  /*7a10*/  UTMASTG.4D [UR40], [UR4] ;  /* 0x00000028040073b5 */ /* 0x0005e40008018000 */
[----:B--2---:R0:W-:Y:S02]  /*7a20*/  UTMACMDFLUSH ;  /* 0x00000000000079b7 */ /* 0x0041e40000000000 */
.L_x_100:
[----:B------:R-:W-:Y:S05]  /*7a30*/  BSYNC.RECONVERGENT B0 ;  /* 0x0000000000007941 */ /* 0x000fea0003800200 */
.L_x_99:
[----:B------:R-:W-:Y:S01]  /*7a40*/  R2UR UR48, R46 ;  /* 0x000000002e3072ca */ /* 0x000fe200000e0000 */
[----:B------:R-:W-:Y:S01]  /*7a50*/  BSSY.RECONVERGENT B0, `(.L_x_101) ;  /* 0x0000007000007945 */ /* 0x000fe20003800200 */
[----:B------:R-:W-:Y:S04]  /*7a60*/  ISETP.NE.AND P2, PT, R100, RZ, PT ;  /* 0x000000ff6400720c */ /* 0x000fe80003f45270 */
[----:B------:R-:W-:Y:S07]  /*7a70*/  ISETP.NE.U32.OR P0, PT, R111, 0x1, !P2 ;  /* 0x000000016f00780c */ /* 0x000fee0005705470 */
[----:B------:R-:W-:Y:S04]  /*7a80*/  UISETP.NE.AND UP0, UPT, UR48, 0x3, UPT ;  /* 0x000000033000788c */ /* 0x000fe8000bf05270 */
[----:B------:R-:W-:Y:S01]  /*7a90*/  USEL UR49, UR48, URZ, UP0 ;  /* 0x000000ff30317287 */ /* 0x000fe20008000000 */
[----:B------:R-:W-:Y:S11]  /*7aa0*/  @P1 BRA `(.L_x_102) ;  /* 0x0000000000041947 */ /* 0x000ff60003800000 */
[----:B------:R-:W-:Y:S04]  /*7ab0*/  DEPBAR.LE SB0, 0x1 ;  /* 0x000080400000791a */ /* 0x000fe80000000000 */
.L_x_102:
[----:B------:R-:W-:Y:S05]  /*7ac0*/  BSYNC.RECONVERGENT B0 ;  /* 0x0000000000007941 */ /* 0x000fea0003800200 */
.L_x_101:
[----:B------:R-:W-:Y:S01]  /*7ad0*/  BAR.SYNC.DEFER_BLOCKING 0x1, 0x80 ;  /* 0x0042000000007b1d */ /* 0x000fe20000010000 */
[----:B------:R-:W-:Y:S01]  /*7ae0*/  LEA R3, R118, UR50, 0x3 ;  /* 0x0000003276037c11 */ /* 0x000fe2000f8e18ff */
[----:B------:R-:W-:Y:S01]  /*7af0*/  UISETP.NE.AND UP0, UPT, UR53, URZ, UPT ;  /* 0x000000ff3500728c */ /* 0x000fe2000bf05270 */
[----:B------:R-:W-:Y:S08]  /*7b00*/  @P0 SHF.L.U32 R4, R47, 0x1f, RZ ;  /* 0x0000001f2f040819 */ /* 0x000ff000000006ff */
[----:B------:R-:W-:Y:S05]  /*7b10*/  BRA.U !UP0, `(.L_x_103) ;  /* 0x0000000108307547 */ /* 0x000fea000b800000 */
[----:B------:R-:W-:Y:S01]  /*7b20*/  ISETP.NE.U32.OR P1, PT, R111, 0x1, !P2 ;  /* 0x000000016f00780c */ /* 0x000fe20005725470 */
[----:B------:R-:W2:Y:S01]  /*7b30*/  S2R R0, SR_CgaCtaId ;  /* 0x0000000000007919 */ /* 0x000ea20000008800 */
[----:B------:R-:W-:Y:S11]  /*7b40*/  IMAD.U32 R2, RZ, RZ, UR54 ;  /* 0x00000036ff027e24 */ /* 0x000ff6000f8e00ff */
[C---:B------:R-:W-:Y:S01]  /*7b50*/  @P1 LEA R5, R2.reuse, UR50, 0x3 ;  /* 0x0000003202051c11 */ /* 0x040fe2000f8e18ff */
[----:B------:R-:W-:Y:S04]  /*7b60*/  VIADD R2, R2, 0x1 ;  /* 0x0000000102027836 */ /* 0x000fe80000000000 */
[----:B------:R-:W-:Y:S05]  /*7b70*/  @P1 VIADD R5, R5, 0x118 ;  /* 0x0000011805051836 */ /* 0x000fea0000000000 */
[----:B--2---:R-:W-:Y:S04]  /*7b80*/  @P1 PRMT R0, R0, 0x654, R5 ;  /* 0x0000065400001816 */ /* 0x004fe80000000005 */
[----:B------:R2:W-:Y:S01]  /*7b90*/  @P1 SYNCS.ARRIVE.TRANS64.RED.A1T0 RZ, [R0+URZ], RZ ;  /* 0x000000ff00ff19a7 */ /* 0x0005e200081004ff */
[C---:B------:R-:W-:Y:S04]  /*7ba0*/  ISETP.NE.AND P1, PT, R2.reuse, 0x3, PT ;  /* 0x000000030200780c */ /* 0x040fe80003f25270 */
[----:B------:R-:W-:Y:S04]  /*7bb0*/  SEL R2, R2, RZ, P1 ;  /* 0x000000ff02027207 */ /* 0x000fe80000800000 */
[----:B------:R-:W-:Y:S11]  /*7bc0*/  R2UR UR54, R2 ;  /* 0x00000000023672ca */ /* 0x000ff600000e0000 */
[----:B------:R-:W-:Y:S04]  /*7bd0*/  @!UPT UIADD3 URZ, UPT, UPT, URZ, URZ, URZ ;  /* 0x000000fffffff290 */ /* 0x000fe8000fffe0ff */
.L_x_103:
[----:B------:R-:W3:Y:S01]  /*7be0*/  @P0 SYNCS.PHASECHK.TRANS64.TRYWAIT P1, [R3+URZ+0x100], R4 ;  /* 0x00010004030005a7 */ /* 0x000ee200080211ff */
[----:B------:R-:W-:Y:S01]  /*7bf0*/  BSSY B1, `(.L_x_104) ;  /* 0x0000013000017945 */ /* 0x000fe20003800000 */
[----:B---3--:R-:W-:Y:S03]  /*7c00*/  @P0 SEL R115, RZ, 0x1, !P1 ;  /* 0x00000001ff730807 */ /* 0x008fe60004800000 */
[----:B------:R-:W-:Y:S05]  /*7c10*/  @!P0 BRA `(.L_x_105) ;  /* 0x0000000000408947 */ /* 0x000fea0003800000 */
[----:B------:R-:W-:Y:S01]  /*7c20*/  ISETP.NE.U32.AND P0, PT, R117, 0x1, PT ;  /* 0x000000017500780c */ /* 0x000fe20003f05070 */
[----:B------:R-:W-:Y:S01]  /*7c30*/  BSSY B0, `(.L_x_106) ;  /* 0x000000a000007945 */ /* 0x000fe20003800000 */
[----:B------:R-:W-:Y:S11]  /*7c40*/  ISETP.NE.AND P1, PT, R115, RZ, PT ;  /* 0x000000ff7300720c */ /* 0x000ff60003f25270 */
[----:B------:R-:W-:Y:S04]  /*7c50*/  @P0 IMAD R118, R118, 0x2000, R109 ;  /* 0x0000200076760824 */ /* 0x000fe800078e026d */
[----:B------:R-:W-:Y:S01]  /*7c60*/  @P0 IMAD.IADD R5, R105, 0x1, R118 ;  /* 0x0000000169050824 */ /* 0x000fe200078e0276 */
[----:B------:R-:W-:Y:S03]  /*7c70*/  @P0 IADD3 R2, PT, PT, R104, R118, RZ ;  /* 0x0000007668020210 */ /* 0x000fe60007ffe0ff */
[----:B--2---:R-:W-:Y:S01]  /*7c80*/  @P0 IMAD.IADD R0, R108, 0x1, R5 ;  /* 0x000000016c000824 */ /* 0x004fe200078e0205 */
[----:B------:R-:W-:Y:S06]  /*7c90*/  @P1 BRA `(.L_x_107) ;  /* 0x00000000000c1947 */ /* 0x000fec0003800000 */
[----:B------:R-:W-:Y:S04]  /*7ca0*/  SHF.L.U32 R4, R47, 0x1f, RZ ;  /* 0x0000001f2f047819 */ /* 0x000fe800000006ff */
[----:B------:R-:W2:Y:S02]  /*7cb0*/  SYNCS.PHASECHK.TRANS64.TRYWAIT P1, [R3+URZ+0x100], R4 ;  /* 0x00010004030075a7 */ /* 0x000ea400080211ff */
[----:B--2---:R-:W-:Y:S05]  /*7cc0*/  @!P1 BRA `(.L_x_108) ;  /* 0x0000001800f49947 */ /* 0x004fea0003800000 */
.L_x_107:
[----:B------:R-:W-:Y:S05]  /*7cd0*/  BSYNC B0 ;  /* 0x0000000000007941 */ /* 0x000fea0003800000 */
.L_x_106:
[----:B------:R3:W4:Y:S04]  /*7ce0*/  @P0 LDS.128 R48, [R118] ;  /* 0x0000000076300984 */ /* 0x0007280000000c00 */
[----:B------:R3:W1:Y:S04]  /*7cf0*/  @P0 LDS.128 R64, [R2+0x20] ;  /* 0x0000200002400984 */ /* 0x0006680000000c00 */
[----:B------:R3:W1:Y:S04]  /*7d00*/  @P0 LDS.128 R56, [R5+0x10] ;  /* 0x0000100005380984 */ /* 0x0006680000000c00 */
[----:B------:R3:W1:Y:S02]  /*7d10*/  @P0 LDS.128 R72, [R0+0x10] ;  /* 0x0000100000480984 */ /* 0x0006640000000c00 */
.L_x_105:
[----:B------:R-:W-:Y:S05]  /*7d20*/  BSYNC B1 ;  /* 0x0000000000017941 */ /* 0x000fea0003800000 */
.L_x_104:
[----:B--23--:R-:W-:Y:S05]  /*7d30*/  VIADD R0, R39, 0x20 ;  /* 0x0000002027007836 */ /* 0x00cfea0000000000 */
[----:B------:R-:W-:Y:S04]  /*7d40*/  SHF.R.U32.HI R0, RZ, 0x15, R0 ;  /* 0x00000015ff007819 */ /* 0x000fe80000011600 */
[----:B------:R-:W-:Y:S11]  /*7d50*/  LOP3.LUT P0, RZ, R0, 0x3, R95, 0x48, !PT ;  /* 0x0000000300ff7812 */ /* 0x000ff6000780485f */
[----:B------:R-:W-:Y:S02]  /*7d60*/  @!UPT UIADD3 URZ, UPT, UPT, URZ, URZ, URZ ;  /* 0x000000fffffff290 */ /* 0x000fe4000fffe0ff */
[----:B------:R-:W-:Y:S05]  /*7d70*/  @!P0 BRA `(.L_x_109) ;  /* 0x0000000000408947 */ /* 0x000fea0003800000 */
[----:B------:R-:W2:Y:S01]  /*7d80*/  LDCU.64 UR8, c[0x4][0x70] ;  /* 0x01000e00ff0877ac */ /* 0x000ea20008000a00 */
[----:B------:R-:W-:Y:S01]  /*7d90*/  MOV R3, 0x0 ;  /* 0x0000000000037802 */ /* 0x000fe20000000f00 */
[----:B------:R-:W-:Y:S02]  /*7da0*/  HFMA2 R12, -RZ, RZ, 0, 5.9604644775390625e-08 ;  /* 0x00000001ff0c7431 */ /* 0x000fe400000001ff */
[----:B------:R-:W-:Y:S02]  /*7db0*/  IMAD.MOV.U32 R8, RZ, RZ, 0x192 ;  /* 0x00000192ff087424 */ /* 0x000fe400078e00ff */
[----:B------:R-:W-:Y:S01]  /*7dc0*/  IMAD.MOV.U32 R13, RZ, RZ, RZ ;  /* 0x000000ffff0d7224 */ /* 0x000fe200078e00ff */
[----:B------:R-:W3:Y:S01]  /*7dd0*/  LDCU.64 UR6, c[0x4][0x78] ;  /* 0x01000f00ff0677ac */ /* 0x000ee20008000a00 */
[----:B------:R-:W1:Y:S01]  /*7de0*/  LDC.64 R2, c[0x4][R3] ;  /* 0x0100000003027b82 */ /* 0x000e620000000a00 */
[----:B------:R-:W5:Y:S01]  /*7df0*/  LDCU.64 UR4, c[0x4][0x10] ;  /* 0x01000200ff0477ac */ /* 0x000f620008000a00 */
[----:B--2---:R-:W-:Y:S01]  /*7e00*/  MOV R5, UR9 ;  /* 0x0000000900057c02 */ /* 0x004fe20008000f00 */
[----:B------:R-:W-:Y:S01]  /*7e10*/  IMAD.U32 R4, RZ, RZ, UR8 ;  /* 0x00000008ff047e24 */ /* 0x000fe2000f8e00ff */
[----:B---3--:R-:W-:Y:S01]  /*7e20*/  MOV R7, UR7 ;  /* 0x0000000700077c02 */ /* 0x008fe20008000f00 */
[----:B------:R-:W-:Y:S01]  /*7e30*/  IMAD.U32 R6, RZ, RZ, UR6 ;  /* 0x00000006ff067e24 */ /* 0x000fe2000f8e00ff */
[----:B-----5:R-:W-:Y:S01]  /*7e40*/  MOV R11, UR5 ;  /* 0x00000005000b7c02 */ /* 0x020fe20008000f00 */
[----:B------:R-:W-:Y:S02]  /*7e50*/  IMAD.U32 R10, RZ, RZ, UR4 ;  /* 0x00000004ff0a7e24 */ /* 0x000fe4000f8e00ff */
[----:B------:R-:W-:Y:S07]  /*7e60*/  LEPC R20, `(.L_x_109) ;  /* 0x000000001014794e */ /* 0x000fee0000000000 */
[----:B-1--4-:R-:W-:Y:S05]  /*7e70*/  CALL.ABS.NOINC R2 ;  /* 0x0000000002007343 */ /* 0x012fea0003c00000 */
.L_x_109:
[----:B------:R-:W-:Y:S01]  /*7e80*/  ISETP.NE.AND P0, PT, R93, RZ, PT ;  /* 0x000000ff5d00720c */ /* 0x000fe20003f05270 */
[----:B------:R-:W-:Y:S05]  /*7e90*/  WARPSYNC.ALL ;  /* 0x0000000000007948 */ /* 0x000fea0003800000 */
[----:B------:R-:W-:Y:S01]  /*7ea0*/  R2UR UR4, R39 ;  /* 0x00000000270472ca */ /* 0x000fe200000e0000 */
[----:B------:R-:W2:Y:S01]  /*7eb0*/  S2UR UR6, SR_CgaCtaId ;  /* 0x00000000000679c3 */ /* 0x000ea20000008800 */
[----:B------:R-:W-:Y:S01]  /*7ec0*/  R2UR UR5, R106 ;  /* 0x000000006a0572ca */ /* 0x000fe200000e0000 */
[--C-:B----4-:R-:W-:Y:S01]  /*7ed0*/  HADD2.F32 R40, -RZ, R48.reuse.H0_H0 ;  /* 0x20000030ff287230 */ /* 0x110fe20000004100 */
[----:B------:R-:W-:Y:S01]  /*7ee0*/  BSSY.RECONVERGENT B0, `(.L_x_110) ;  /* 0x000008d000007945 */ /* 0x000fe20003800200 */
[----:B------:R-:W-:Y:S02]  /*7ef0*/  HADD2.F32 R43, -RZ, R48.H1_H1 ;  /* 0x30000030ff2b7230 */ /* 0x000fe40000004100 */
[--C-:B------:R-:W-:Y:S02]  /*7f00*/  HADD2.F32 R42, -RZ, R49.reuse.H0_H0 ;  /* 0x20000031ff2a7230 */ /* 0x100fe40000004100 */
[----:B------:R-:W-:Y:S02]  /*7f10*/  HADD2.F32 R44, -RZ, R49.H1_H1 ;  /* 0x30000031ff2c7230 */ /* 0x000fe40000004100 */
[--C-:B------:R-:W-:Y:S02]  /*7f20*/  HADD2.F32 R45, -RZ, R50.reuse.H0_H0 ;  /* 0x20000032ff2d7230 */ /* 0x100fe40000004100 */
[----:B------:R-:W3:Y:S01]  /*7f30*/  LDTM.x32 R4, tmem[UR4+0x20] ;  /* 0x00002004000479ee */ /* 0x000ee200082c0000 */
[----:B------:R-:W-:Y:S01]  /*7f40*/  NOP ;  /* 0x0000000000007918 */ /* 0x000fe20000000000 */
[----:B------:R-:W-:Y:S01]  /*7f50*/  USHF.L.U32 UR4, UR49, 0xd, URZ ;  /* 0x0000000d31047899 */ /* 0x000fe200080006ff */
[----:B------:R-:W-:Y:S01]  /*7f60*/  HADD2.F32 R46, -RZ, R50.H1_H1 ;  /* 0x30000032ff2e7230 */ /* 0x000fe20000004100 */
[----:B------:R-:W-:Y:S01]  /*7f70*/  UIADD3 UR5, UPT, UPT, UR5, 0x160, URZ ;  /* 0x0000016005057890 */ /* 0x000fe2000fffe0ff */
[--C-:B------:R-:W-:Y:S02]  /*7f80*/  HADD2.F32 R47, -RZ, R51.reuse.H0_H0 ;  /* 0x20000033ff2f7230 */ /* 0x100fe40000004100 */
[----:B------:R-:W-:Y:S01]  /*7f90*/  HADD2.F32 R48, -RZ, R51.H1_H1 ;  /* 0x30000033ff307230 */ /* 0x000fe20000004100 */
[----:B------:R-:W-:Y:S01]  /*7fa0*/  IADD3 R120, PT, PT, R109, UR4, RZ ;  /* 0x000000046d787c10 */ /* 0x000fe2000fffe0ff */
[--C-:B-1----:R-:W-:Y:S02]  /*7fb0*/  HADD2.F32 R49, -RZ, R56.reuse.H0_H0 ;  /* 0x20000038ff317230 */ /* 0x102fe40000004100 */
[----:B------:R-:W-:Y:S01]  /*7fc0*/  HADD2.F32 R50, -RZ, R56.H1_H1 ;  /* 0x30000038ff327230 */ /* 0x000fe20000004100 */
[-C--:B------:R-:W-:Y:S01]  /*7fd0*/  IADD3 R121, PT, PT, R105, R120.reuse, RZ ;  /* 0x0000007869797210 */ /* 0x080fe20007ffe0ff */
[--C-:B------:R-:W-:Y:S01]  /*7fe0*/  HADD2.F32 R51, -RZ, R57.reuse.H0_H0 ;  /* 0x20000039ff337230 */ /* 0x100fe20000004100 */
[----:B------:R-:W-:Y:S01]  /*7ff0*/  IADD3 R120, PT, PT, R104, R120, RZ ;  /* 0x0000007868787210 */ /* 0x000fe20007ffe0ff */
[----:B------:R-:W-:Y:S01]  /*8000*/  HADD2.F32 R52, -RZ, R57.H1_H1 ;  /* 0x30000039ff347230 */ /* 0x000fe20000004100 */
[----:B------:R-:W-:Y:S01]  /*8010*/  IADD3 R122, PT, PT, R108, R121, RZ ;  /* 0x000000796c7a7210 */ /* 0x000fe20007ffe0ff */
[--C-:B------:R-:W-:Y:S02]  /*8020*/  HADD2.F32 R53, -RZ, R58.reuse.H0_H0 ;  /* 0x2000003aff357230 */ /* 0x100fe40000004100 */
[----:B------:R-:W-:Y:S02]  /*8030*/  HADD2.F32 R54, -RZ, R58.H1_H1 ;  /* 0x3000003aff367230 */ /* 0x000fe40000004100 */
[--C-:B------:R-:W-:Y:S02]  /*8040*/  HADD2.F32 R55, -RZ, R59.reuse.H0_H0 ;  /* 0x2000003bff377230 */ /* 0x100fe40000004100 */
[----:B------:R-:W-:Y:S01]  /*8050*/  HADD2.F32 R56, -RZ, R59.H1_H1 ;  /* 0x3000003bff387230 */ /* 0x000fe20000004100 */
[----:B--2---:R-:W-:Y:S01]  /*8060*/  UPRMT UR5, UR6, 0x654, UR5 ;  /* 0x0000065406057896 */ /* 0x004fe20008000005 */
[C---:B---3--:R-:W-:Y:S01]  /*8070*/  FMUL R0, R38.reuse, R4 ;  /* 0x0000000426007220 */ /* 0x048fe20000400000 */
[C---:B------:R-:W-:Y:S01]  /*8080*/  FMUL R2, R38.reuse, R5 ;  /* 0x0000000526027220 */ /* 0x040fe20000400000 */
[C---:B------:R-:W-:Y:S01]  /*8090*/  FMUL R3, R38.reuse, R6 ;  /* 0x0000000626037220 */ /* 0x040fe20000400000 */
[C---:B------:R-:W-:Y:S01]  /*80a0*/  FMUL R7, R38.reuse, R7 ;  /* 0x0000000726077220 */ /* 0x040fe20000400000 */
[C---:B------:R-:W-:Y:S01]  /*80b0*/  FFMA R0, R41.reuse, R40, R0 ;  /* 0x0000002829007223 */ /* 0x040fe20000000000 */
[C---:B------:R-:W-:Y:S01]  /*80c0*/  FFMA R2, R41.reuse, R43, R2 ;  /* 0x0000002b29027223 */ /* 0x040fe20000000002 */
[C---:B------:R-:W-:Y:S01]  /*80d0*/  FFMA R3, R41.reuse, R42, R3 ;  /* 0x0000002a29037223 */ /* 0x040fe20000000003 */
[----:B------:R-:W-:Y:S01]  /*80e0*/  FFMA R7, R41, R44, R7 ;  /* 0x0000002c29077223 */ /* 0x000fe20000000007 */
[----:B------:R-:W-:Y:S01]  /*80f0*/  SYNCS.ARRIVE.TRANS64.RED.A1T0 RZ, [UR5], RZ ;  /* 0x000000ffffff79a7 */ /* 0x000fe20008100405 */
[----:B------:R-:W-:Y:S01]  /*8100*/  FMUL R4, R38, R8 ;  /* 0x0000000826047220 */ /* 0x000fe20000400000 */
[----:B------:R-:W-:Y:S01]  /*8110*/  F2FP.F16.F32.PACK_AB R84, R2, R0 ;  /* 0x000000000254723e */ /* 0x000fe200000000ff */
[C---:B------:R-:W-:Y:S01]  /*8120*/  FMUL R5, R38.reuse, R9 ;  /* 0x0000000926057220 */ /* 0x040fe20000400000 */
[----:B------:R-:W-:Y:S01]  /*8130*/  F2FP.F16.F32.PACK_AB R85, R7, R3 ;  /* 0x000000030755723e */ /* 0x000fe200000000ff */
[C---:B------:R-:W-:Y:S01]  /*8140*/  FFMA R4, R41.reuse, R45, R4 ;  /* 0x0000002d29047223 */ /* 0x040fe20000000004 */
[C---:B------:R-:W-:Y:S01]  /*8150*/  FMUL R6, R38.reuse, R10 ;  /* 0x0000000a26067220 */ /* 0x040fe20000400000 */
[C---:B------:R-:W-:Y:S01]  /*8160*/  FFMA R5, R41.reuse, R46, R5 ;  /* 0x0000002e29057223 */ /* 0x040fe20000000005 */
[C---:B------:R-:W-:Y:S01]  /*8170*/  FMUL R11, R38.reuse, R11 ;  /* 0x0000000b260b7220 */ /* 0x040fe20000400000 */
[C---:B------:R-:W-:Y:S01]  /*8180*/  FMUL R8, R38.reuse, R12 ;  /* 0x0000000c26087220 */ /* 0x040fe20000400000 */
[----:B------:R-:W-:Y:S01]  /*8190*/  FFMA R6, R41, R47, R6 ;  /* 0x0000002f29067223 */ /* 0x000fe20000000006 */
[C---:B------:R-:W-:Y:S01]  /*81a0*/  FMUL R9, R38.reuse, R13 ;  /* 0x0000000d26097220 */ /* 0x040fe20000400000 */
[----:B------:R-:W-:Y:S01]  /*81b0*/  F2FP.F16.F32.PACK_AB R86, R5, R4 ;  /* 0x000000040556723e */ /* 0x000fe200000000ff */
[C---:B------:R-:W-:Y:S01]  /*81c0*/  FFMA R11, R41.reuse, R48, R11 ;  /* 0x00000030290b7223 */ /* 0x040fe2000000000b */
[C---:B------:R-:W-:Y:S01]  /*81d0*/  FFMA R8, R41.reuse, R49, R8 ;  /* 0x0000003129087223 */ /* 0x040fe20000000008 */
[C---:B------:R-:W-:Y:S01]  /*81e0*/  FFMA R9, R41.reuse, R50, R9 ;  /* 0x0000003229097223 */ /* 0x040fe20000000009 */
[C---:B------:R-:W-:Y:S01]  /*81f0*/  FMUL R10, R38.reuse, R14 ;  /* 0x0000000e260a7220 */ /* 0x040fe20000400000 */
[C---:B------:R-:W-:Y:S01]  /*8200*/  FMUL R15, R38.reuse, R15 ;  /* 0x0000000f260f7220 */ /* 0x040fe20000400000 */
[C---:B------:R-:W-:Y:S01]  /*8210*/  FMUL R12, R38.reuse, R16 ;  /* 0x00000010260c7220 */ /* 0x040fe20000400000 */
[C---:B------:R-:W-:Y:S01]  /*8220*/  FMUL R13, R38.reuse, R17 ;  /* 0x00000011260d7220 */ /* 0x040fe20000400000 */
[C---:B------:R-:W-:Y:S01]  /*8230*/  FFMA R10, R41.reuse, R51, R10 ;  /* 0x00000033290a7223 */ /* 0x040fe2000000000a */
[C---:B------:R-:W-:Y:S01]  /*8240*/  FMUL R14, R38.reuse, R18 ;  /* 0x00000012260e7220 */ /* 0x040fe20000400000 */
[----:B------:R-:W-:Y:S01]  /*8250*/  FFMA R15, R41, R52, R15 ;  /* 0x00000034290f7223 */ /* 0x000fe2000000000f */
[--C-:B------:R-:W-:Y:S02]  /*8260*/  HADD2.F32 R57, -RZ, R64.reuse.H0_H0 ;  /* 0x20000040ff397230 */ /* 0x100fe40000004100 */
[C---:B------:R-:W-:Y:S01]  /*8270*/  FMUL R19, R38.reuse, R19 ;  /* 0x0000001326137220 */ /* 0x040fe20000400000 */
[----:B------:R-:W-:Y:S01]  /*8280*/  F2FP.F16.F32.PACK_AB R87, R11, R6 ;  /* 0x000000060b57723e */ /* 0x000fe200000000ff */
[C---:B------:R-:W-:Y:S01]  /*8290*/  FFMA R12, R41.reuse, R53, R12 ;  /* 0x00000035290c7223 */ /* 0x040fe2000000000c */
[----:B------:R-:W-:Y:S02]  /*82a0*/  HADD2.F32 R58, -RZ, R64.H1_H1 ;  /* 0x30000040ff3a7230 */ /* 0x000fe40000004100 */
[C---:B------:R-:W-:Y:S01]  /*82b0*/  FMUL R16, R38.reuse, R20 ;  /* 0x0000001426107220 */ /* 0x040fe20000400000 */
[C---:B------:R-:W-:Y:S01]  /*82c0*/  FFMA R13, R41.reuse, R54, R13 ;  /* 0x00000036290d7223 */ /* 0x040fe2000000000d */
[----:B------:R1:W-:Y:S01]  /*82d0*/  STS.128 [R109+UR4], R84 ;  /* 0x000000546d007988 */ /* 0x0003e20008000c04 */
[--C-:B------:R-:W-:Y:S02]  /*82e0*/  HADD2.F32 R59, -RZ, R65.reuse.H0_H0 ;  /* 0x20000041ff3b7230 */ /* 0x100fe40000004100 */
[C---:B------:R-:W-:Y:S01]  /*82f0*/  FMUL R17, R38.reuse, R21 ;  /* 0x0000001526117220 */ /* 0x040fe20000400000 */
[C---:B------:R-:W-:Y:S01]  /*8300*/  FFMA R14, R41.reuse, R55, R14 ;  /* 0x00000037290e7223 */ /* 0x040fe2000000000e */
[----:B------:R-:W-:Y:S02]  /*8310*/  HADD2.F32 R60, -RZ, R65.H1_H1 ;  /* 0x30000041ff3c7230 */ /* 0x000fe40000004100 */
[C---:B------:R-:W-:Y:S01]  /*8320*/  FMUL R18, R38.reuse, R22 ;  /* 0x0000001626127220 */ /* 0x040fe20000400000 */
[C---:B------:R-:W-:Y:S01]  /*8330*/  FFMA R19, R41.reuse, R56, R19 ;  /* 0x0000003829137223 */ /* 0x040fe20000000013 */
        /* <DEDUP_REMOVED lines=11> */
[----:B------:R-:W-:Y:S01]  /*83f0*/  FFMA R23, R41, R60, R23 ;  /* 0x0000003c29177223 */ /* 0x000fe20000000017 */
[--C-:B------:R-:W-:Y:S02]  /*8400*/  HADD2.F32 R65, -RZ, R72.reuse.H0_H0 ;  /* 0x20000048ff417230 */ /* 0x100fe40000004100 */
[C---:B------:R-:W-:Y:S01]  /*8410*/  FMUL R27, R38.reuse, R27 ;  /* 0x0000001b261b7220 */ /* 0x040fe20000400000 */
[----:B------:R-:W-:Y:S01]  /*8420*/  F2FP.F16.F32.PACK_AB R104, R9, R8 ;  /* 0x000000080968723e */ /* 0x000fe200000000ff */
[----:B------:R-:W-:Y:S01]  /*8430*/  FFMA R20, R41, R61, R20 ;  /* 0x0000003d29147223 */ /* 0x000fe20000000014 */
[----:B------:R-:W-:Y:S01]  /*8440*/  F2FP.F16.F32.PACK_AB R105, R15, R10 ;  /* 0x0000000a0f69723e */ /* 0x000fe200000000ff */
[----:B------:R-:W-:Y:S01]  /*8450*/  HADD2.F32 R66, -RZ, R72.H1_H1 ;  /* 0x30000048ff427230 */ /* 0x000fe20000004100 */
[----:B------:R-:W-:Y:S01]  /*8460*/  F2FP.F16.F32.PACK_AB R106, R13, R12 ;  /* 0x0000000c0d6a723e */ /* 0x000fe200000000ff */
[C---:B------:R-:W-:Y:S01]  /*8470*/  FMUL R24, R38.reuse, R28 ;  /* 0x0000001c26187220 */ /* 0x040fe20000400000 */
[----:B------:R-:W-:Y:S01]  /*8480*/  F2FP.F16.F32.PACK_AB R107, R19, R14 ;  /* 0x0000000e136b723e */ /* 0x000fe200000000ff */
[C---:B------:R-:W-:Y:S01]  /*8490*/  FFMA R21, R41.reuse, R62, R21 ;  /* 0x0000003e29157223 */ /* 0x040fe20000000015 */
[--C-:B------:R-:W-:Y:S02]  /*84a0*/  HADD2.F32 R67, -RZ, R73.reuse.H0_H0 ;  /* 0x20000049ff437230 */ /* 0x100fe40000004100 */
[C---:B------:R-:W-:Y:S01]  /*84b0*/  FMUL R25, R38.reuse, R29 ;  /* 0x0000001d26197220 */ /* 0x040fe20000400000 */
[C---:B------:R-:W-:Y:S01]  /*84c0*/  FFMA R22, R41.reuse, R63, R22 ;  /* 0x0000003f29167223 */ /* 0x040fe20000000016 */
[----:B------:R1:W-:Y:S01]  /*84d0*/  STS.128 [R121+0x10], R104 ;  /* 0x0000106879007388 */ /* 0x0003e20000000c00 */
        /* <DEDUP_REMOVED lines=39> */
[----:B------:R-:W-:Y:S02]  /*8750*/  UIADD3 UR40, UPT, UPT, UR50, 0x200, UR4 ;  /* 0x0000020032287890 */ /* 0x000fe4000fffe004 */
[----:B------:R-:W-:Y:S02]  /*8760*/  UIADD3 UR41, UPT, UPT, UR51, 0x20, URZ ;  /* 0x0000002033297890 */ /* 0x000fe4000fffe0ff */
[----:B--2---:R-:W-:Y:S04]  /*8770*/  UIADD3 UR6, UP0, UPT, UR8, 0x680, URZ ;  /* 0x0000068008067890 */ /* 0x004fe8000ff1e0ff */
[----:B------:R-:W-:Y:S09]  /*8780*/  UIADD3.X UR7, UPT, UPT, URZ, UR9, URZ, UP0, !UPT ;  /* 0x00000009ff077290 */ /* 0x000ff200087fe4ff */
[----:B------:R2:W-:Y:S02]  /*8790*/  UTMASTG.4D [UR40], [UR6] ;  /* 0x00000028060073b5 */ /* 0x0005e40008018000 */
[----:B--2---:R0:W-:Y:S02]  /*87a0*/  UTMACMDFLUSH ;  /* 0x00000000000079b7 */ /* 0x0041e40000000000 */
.L_x_111:
[----:B------:R-:W-:Y:S05]  /*87b0*/  BSYNC.RECONVERGENT B0 ;  /* 0x0000000000007941 */ /* 0x000fea0003800200 */
.L_x_110:
[----:B------:R-:W-:Y:S01]  /*87c0*/  MOV R0, UR48 ;  /* 0x0000003000007c02 */ /* 0x000fe20008000f00 */
[----:B------:R-:W-:Y:S01]  /*87d0*/  UIADD3 UR4, UPT, UPT, UR49, 0x1, URZ ;  /* 0x0000000131047890 */ /* 0x000fe2000fffe0ff */
[----:B------:R-:W-:Y:S05]  /*87e0*/  BSSY.RECONVERGENT B0, `(.L_x_112) ;  /* 0x0000005000007945 */ /* 0x000fea0003800200 */
[----:B------:R-:W-:Y:S02]  /*87f0*/  MOV R2, UR4 ;  /* 0x0000000400027c02 */ /* 0x000fe40008000f00 */
[----:B------:R-:W-:Y:S01]  /*8800*/  MOV R46, UR4 ;  /* 0x00000004002e7c02 */ /* 0x000fe20008000f00 */
[----:B------:R-:W-:Y:S05]  /*8810*/  @P0 BRA `(.L_x_113) ;  /* 0x0000000000040947 */ /* 0x000fea0003800000 */
[----:B------:R-:W-:Y:S04]  /*8820*/  DEPBAR.LE SB0, 0x1 ;  /* 0x000080400000791a */ /* 0x000fe80000000000 */
.L_x_113:
[----:B------:R-:W-:Y:S05]  /*8830*/  BSYNC.RECONVERGENT B0 ;  /* 0x0000000000007941 */ /* 0x000fea0003800200 */
.L_x_112:
[----:B------:R-:W-:Y:S01]  /*8840*/  BAR.SYNC.DEFER_BLOCKING 0x1, 0x80 ;  /* 0x0042000000007b1d */ /* 0x000fe20000010000 */
[----:B------:R-:W-:Y:S01]  /*8850*/  ISETP.NE.AND P0, PT, R2, 0x3, PT ;  /* 0x000000030200780c */ /* 0x000fe20003f05270 */
[----:B------:R-:W-:Y:S01]  /*8860*/  UISETP.NE.AND UP0, UPT, UR53, -0x2, UPT ;  /* 0xfffffffe3500788c */ /* 0x000fe2000bf05270 */
[----:B------:R-:W-:Y:S02]  /*8870*/  ISETP.NE.AND P2, PT, R100, RZ, PT ;  /* 0x000000ff6400720c */ /* 0x000fe40003f45270 */
[----:B------:R-:W-:Y:S01]  /*8880*/  ISETP.EQ.XOR P1, PT, R0, 0x3, !P0 ;  /* 0x000000030000780c */ /* 0x000fe20004722a70 */
[----:B------:R-:W-:Y:S01]  /*8890*/  VIADD R0, R36, 0x1 ;  /* 0x0000000124007836 */ /* 0x000fe20000000000 */
[----:B------:R-:W-:Y:S02]  /*88a0*/  SEL R46, R46, RZ, P0 ;  /* 0x000000ff2e2e7207 */ /* 0x000fe40000000000 */
[----:B------:R-:W-:Y:S04]  /*88b0*/  SEL R3, RZ, 0x1, !P1 ;  /* 0x00000001ff037807 */ /* 0x000fe80004800000 */
[----:B------:R-:W-:Y:S01]  /*88c0*/  LOP3.LUT R92, R92, R3, RZ, 0x3c, !PT ;  /* 0x000000035c5c7212 */ /* 0x000fe200078e3cff */
[----:B------:R-:W-:Y:S06]  /*88d0*/  BRA.U !UP0, `(.L_x_114) ;  /* 0x0000000108307547 */ /* 0x000fec000b800000 */
        /* <DEDUP_REMOVED lines=12> */
.L_x_114:
[----:B------:R-:W-:Y:S01]  /*89a0*/  R2UR UR5, R88 ;  /* 0x00000000580572ca */ /* 0x000fe200000e0000 */
[----:B------:R-:W-:Y:S01]  /*89b0*/  UIADD3 UR53, UPT, UPT, UR53, 0x2, URZ ;  /* 0x0000000235357890 */ /* 0x000fe2000fffe0ff */
[----:B------:R-:W-:Y:S01]  /*89c0*/  R2UR UR4, R89 ;  /* 0x00000000590472ca */ /* 0x000fe200000e0000 */
[----:B------:R-:W-:Y:S01]  /*89d0*/  IMAD.MOV.U32 R17, RZ, RZ, R103 ;  /* 0x000000ffff117224 */ /* 0x000fe200078e0067 */
[----:B------:R-:W-:Y:S02]  /*89e0*/  LOP3.LUT P0, RZ, R82, 0x1, RZ, 0xc0, !PT ;  /* 0x0000000152ff7812 */ /* 0x000fe4000780c0ff */
[----:B------:R-:W-:Y:S02]  /*89f0*/  ISETP.NE.AND P1, PT, R0, 0x2, PT ;  /* 0x000000020000780c */ /* 0x000fe40003f25270 */
[----:B------:R-:W-:Y:S02]  /*8a00*/  LOP3.LUT R90, R90, 0x1, RZ, 0x3c, !PT ;  /* 0x000000015a5a7812 */ /* 0x000fe400078e3cff */
[----:B--2---:R-:W-:Y:S02]  /*8a10*/  SEL R2, RZ, 0x1, P1 ;  /* 0x00000001ff027807 */ /* 0x004fe40000800000 */
[----:B------:R-:W-:Y:S01]  /*8a20*/  SEL R36, R0, RZ, P1 ;  /* 0x000000ff00247207 */ /* 0x000fe20000800000 */
[----:B------:R-:W-:Y:S01]  /*8a30*/  UIADD3 UR23, UPT, UPT, UR36, UR5, URZ ;  /* 0x0000000524177290 */ /* 0x000fe2000fffe0ff */
[----:B------:R-:W-:Y:S01]  /*8a40*/  LOP3.LUT R91, R91, R2, RZ, 0x3c, !PT ;  /* 0x000000025b5b7212 */ /* 0x000fe200078e3cff */
[----:B------:R-:W-:Y:S02]  /*8a50*/  UIADD3 UR27, UPT, UPT, UR37, UR4, URZ ;  /* 0x00000004251b7290 */ /* 0x000fe4000fffe0ff */
[----:B------:R-:W-:Y:S10]  /*8a60*/  @P0 BRA `(.L_x_115) ;  /* 0xffffffd000c00947 */ /* 0x000ff4000383ffff */
[----:B------:R-:W-:Y:S05]  /*8a70*/  @!P2 BRA `(.L_x_116) ;  /* 0x000000000048a947 */ /* 0x000fea0003800000 */
[----:B------:R-:W2:Y:S02]  /*8a80*/  LDCU.64 UR4, c[0x0][0x890] ;  /* 0x00011200ff0477ac */ /* 0x000ea40008000a00 */
[----:B--2---:R-:W-:-:S04]  /*8a90*/  UISETP.NE.U32.AND UP0, UPT, UR4, URZ, UPT ;  /* 0x000000ff0400728c */ /* 0x004fc8000bf05070 */
[----:B------:R-:W-:-:S09]  /*8aa0*/  UISETP.NE.AND.EX UP0, UPT, UR5, URZ, UPT, UP0 ;  /* 0x000000ff0500728c */ /* 0x000fd2000bf05300 */
[----:B------:R-:W-:Y:S05]  /*8ab0*/  BRA.U UP0, `(.L_x_117) ;  /* 0x00000001000c7547 */ /* 0x000fea000b800000 */
[----:B------:R-:W-:-:S13]  /*8ac0*/  FSETP.NEU.AND P0, PT, R41, RZ, PT ;  /* 0x000000ff2900720b */ /* 0x000fda0003f0d000 */
[----:B------:R-:W-:Y:S05]  /*8ad0*/  @!P0 EXIT ;  /* 0x000000000000894d */ /* 0x000fea0003800000 */
[----:B------:R-:W-:Y:S05]  /*8ae0*/  BRA `(.L_x_116) ;  /* 0x00000000002c7947 */ /* 0x000fea0003800000 */
.L_x_117:
[----:B------:R-:W-:Y:S01]  /*8af0*/  ISETP.NE.AND P0, PT, R110, RZ, PT ;  /* 0x000000ff6e00720c */ /* 0x000fe20003f05270 */
[----:B------:R-:W-:-:S12]  /*8b00*/  BSSY.RECONVERGENT B0, `(.L_x_116) ;  /* 0x0000009000007945 */ /* 0x000fd80003800200 */
[----:B------:R-:W-:Y:S05]  /*8b10*/  @P0 BRA `(.L_x_118) ;  /* 0x0000000000140947 */ /* 0x000fea0003800000 */
[----:B------:R-:W2:Y:S02]  /*8b20*/  LDCU.64 UR4, c[0x0][0x888] ;  /* 0x00011100ff0477ac */ /* 0x000ea40008000a00 */
[----:B--2---:R-:W-:-:S04]  /*8b30*/  ISETP.NE.U32.AND P0, PT, RZ, UR4, PT ;  /* 0x00000004ff007c0c */ /* 0x004fc8000bf05070 */
[----:B------:R-:W-:-:S13]  /*8b40*/  ISETP.NE.AND.EX P0, PT, RZ, UR5, PT, P0 ;  /* 0x00000005ff007c0c */ /* 0x000fda000bf05300 */
[----:B------:R-:W-:Y:S05]  /*8b50*/  @!P0 EXIT ;  /* 0x000000000000894d */ /* 0x000fea0003800000 */
[----:B------:R-:W-:Y:S05]  /*8b60*/  BRA `(.L_x_119) ;  /* 0x0000000000087947 */ /* 0x000fea0003800000 */
.L_x_118:
[----:B------:R-:W-:-:S13]  /*8b70*/  FSETP.NEU.AND P0, PT, R41, RZ, PT ;  /* 0x000000ff2900720b */ /* 0x000fda0003f0d000 */
[----:B------:R-:W-:Y:S05]  /*8b80*/  @!P0 EXIT ;  /* 0x000000000000894d */ /* 0x000fea0003800000 */
.L_x_119:
[----:B------:R-:W-:Y:S05]  /*8b90*/  BSYNC.RECONVERGENT B0 ;  /* 0x0000000000007941 */ /* 0x000fea0003800200 */
.L_x_116:
[----:B------:R-:W2:Y:S01]  /*8ba0*/  S2UR UR5, SR_CgaCtaId ;  /* 0x00000000000579c3 */ /* 0x000ea20000008800 */
[----:B------:R-:W-:Y:S01]  /*8bb0*/  ULEA UR4, UR54, UR50, 0x3 ;  /* 0x0000003236047291 */ /* 0x000fe2000f8e18ff */
[----:B------:R-:W-:-:S04]  /*8bc0*/  DEPBAR.LE SB0, 0x0 ;  /* 0x000080000000791a */ /* 0x000fc80000000000 */
[----:B------:R-:W-:-:S04]  /*8bd0*/  UIADD3 UR4, UPT, UPT, UR4, 0x118, URZ ;  /* 0x0000011804047890 */ /* 0x000fc8000fffe0ff */
[----:B--2---:R-:W-:-:S09]  /*8be0*/  UPRMT UR4, UR5, 0x654, UR4 ;  /* 0x0000065405047896 */ /* 0x004fd20008000004 */
[----:B------:R-:W-:Y:S01]  /*8bf0*/  SYNCS.ARRIVE.TRANS64.RED.A1T0 RZ, [UR4], RZ ;  /* 0x000000ffffff79a7 */ /* 0x000fe20008100404 */
[----:B------:R-:W-:Y:S05]  /*8c00*/  EXIT ;  /* 0x000000000000794d */ /* 0x000fea0003800000 */
.L_x_20:
[----:B------:R-:W-:Y:S07]  /*8c10*/  MOV R0, UR33 ;  /* 0x0000002100007c02 */ /* 0x000fee0008000f00 */
.L_x_120:
[----:B-1----:R1:W3:Y:S02]  /*8c20*/  SYNCS.PHASECHK.TRANS64.TRYWAIT P0, [R0+URZ+0x80], R5 ;  /* 0x00008005000075a7 */ /* 0x0022e400080011ff */
[----:B---3--:R-:W-:Y:S05]  /*8c30*/  @!P0 NANOSLEEP.SYNCS 0x989680 ;  /* 0x009896800000895d */ /* 0x008fea0003900000 */
[----:B------:R-:W3:Y:S02]  /*8c40*/  @!P0 SYNCS.PHASECHK.TRANS64 P0, [R0+URZ+0x80], R5 ;  /* 0x00008005000085a7 */ /* 0x000ee400080010ff */
[----:B---3--:R-:W-:Y:S05]  /*8c50*/  @!P0 BRA `(.L_x_120) ;  /* 0xfffffffc00f08947 */ /* 0x008fea000383ffff */
[----:B------:R-:W-:Y:S05]  /*8c60*/  BRA `(.L_x_19) ;  /* 0xffffff9000047947 */ /* 0x000fea000383ffff */
.L_x_26:
[----:B------:R-:W-:Y:S07]  /*8c70*/  MOV R0, UR25 ;  /* 0x0000001900007c02 */ /* 0x000fee0008000f00 */
.L_x_121:
[----:B-1----:R1:W2:Y:S02]  /*8c80*/  SYNCS.PHASECHK.TRANS64.TRYWAIT P0, [R0+URZ+0x80], R5 ;  /* 0x00008005000075a7 */ /* 0x0022a400080011ff */
[----:B--2---:R-:W-:Y:S05]  /*8c90*/  @!P0 NANOSLEEP.SYNCS 0x989680 ;  /* 0x009896800000895d */ /* 0x004fea0003900000 */
[----:B------:R-:W2:Y:S02]  /*8ca0*/  @!P0 SYNCS.PHASECHK.TRANS64 P0, [R0+URZ+0x80], R5 ;  /* 0x00008005000085a7 */ /* 0x000ea400080010ff */
[----:B--2---:R-:W-:Y:S05]  /*8cb0*/  @!P0 BRA `(.L_x_121) ;  /* 0xfffffffc00f08947 */ /* 0x004fea000383ffff */
[----:B------:R-:W-:Y:S05]  /*8cc0*/  BRA `(.L_x_25) ;  /* 0xffffff9400307947 */ /* 0x000fea000383ffff */
.L_x_30:
[----:B------:R-:W-:-:S07]  /*8cd0*/  MOV R0, UR29 ;  /* 0x0000001d00007c02 */ /* 0x000fce0008000f00 */
.L_x_122:
[----:B-1----:R1:W2:Y:S02]  /*8ce0*/  SYNCS.PHASECHK.TRANS64.TRYWAIT P0, [R0+URZ+0x140], R3 ;  /* 0x00014003000075a7 */ /* 0x0022a400080011ff */
[----:B--2---:R-:W-:Y:S05]  /*8cf0*/  @!P0 NANOSLEEP.SYNCS 0x989680 ;  /* 0x009896800000895d */ /* 0x004fea0003900000 */
[----:B------:R-:W2:Y:S02]  /*8d00*/  @!P0 SYNCS.PHASECHK.TRANS64 P0, [R0+URZ+0x140], R3 ;  /* 0x00014003000085a7 */ /* 0x000ea400080010ff */
[----:B--2---:R-:W-:Y:S05]  /*8d10*/  @!P0 BRA `(.L_x_122) ;  /* 0xfffffffc00f08947 */ /* 0x004fea000383ffff */
[----:B------:R-:W-:Y:S05]  /*8d20*/  BRA `(.L_x_123) ;  /* 0xffffff9800007947 */ /* 0x000fea000383ffff */
.L_x_34:
[----:B------:R-:W-:-:S07]  /*8d30*/  MOV R0, UR4 ;  /* 0x0000000400007c02 */ /* 0x000fce0008000f00 */
.L_x_124:
[----:B-1----:R1:W2:Y:S02]  /*8d40*/  SYNCS.PHASECHK.TRANS64.TRYWAIT P0, [R0+URZ], R3 ;  /* 0x00000003000075a7 */ /* 0x0022a400080011ff */
[----:B--2---:R-:W-:Y:S05]  /*8d50*/  @!P0 NANOSLEEP.SYNCS 0x989680 ;  /* 0x009896800000895d */ /* 0x004fea0003900000 */
[----:B------:R-:W2:Y:S02]  /*8d60*/  @!P0 SYNCS.PHASECHK.TRANS64 P0, [R0+URZ], R3 ;  /* 0x00000003000085a7 */ /* 0x000ea400080010ff */
[----:B--2---:R-:W-:Y:S05]  /*8d70*/  @!P0 BRA `(.L_x_124) ;  /* 0xfffffffc00f08947 */ /* 0x004fea000383ffff */
[----:B------:R-:W-:Y:S05]  /*8d80*/  BRA `(.L_x_125) ;  /* 0xffffff9c00947947 */ /* 0x000fea000383ffff */
.L_x_35:
[----:B------:R-:W-:-:S07]  /*8d90*/  MOV R0, UR5 ;  /* 0x0000000500007c02 */ /* 0x000fce0008000f00 */
.L_x_126:
[----:B-1----:R1:W2:Y:S02]  /*8da0*/  SYNCS.PHASECHK.TRANS64.TRYWAIT P0, [R0+URZ], R3 ;  /* 0x00000003000075a7 */ /* 0x0022a400080011ff */
[----:B--2---:R-:W-:Y:S05]  /*8db0*/  @!P0 NANOSLEEP.SYNCS 0x989680 ;  /* 0x009896800000895d */ /* 0x004fea0003900000 */
[----:B------:R-:W2:Y:S02]  /*8dc0*/  @!P0 SYNCS.PHASECHK.TRANS64 P0, [R0+URZ], R3 ;  /* 0x00000003000085a7 */ /* 0x000ea400080010ff */
[----:B--2---:R-:W-:Y:S05]  /*8dd0*/  @!P0 BRA `(.L_x_126) ;  /* 0xfffffffc00f08947 */ /* 0x004fea000383ffff */
[----:B------:R-:W-:Y:S05]  /*8de0*/  BRA `(.L_x_127) ;  /* 0xffffff9c00a47947 */ /* 0x000fea000383ffff */
.L_x_36:
[----:B------:R-:W-:-:S07]  /*8df0*/  MOV R0, UR5 ;  /* 0x0000000500007c02 */ /* 0x000fce0008000f00 */
.L_x_128:
[----:B-1----:R1:W2:Y:S02]  /*8e00*/  SYNCS.PHASECHK.TRANS64.TRYWAIT P0, [R0+URZ], R3 ;  /* 0x00000003000075a7 */ /* 0x0022a400080011ff */
[----:B--2---:R-:W-:Y:S05]  /*8e10*/  @!P0 NANOSLEEP.SYNCS 0x989680 ;  /* 0x009896800000895d */ /* 0x004fea0003900000 */
[----:B------:R-:W2:Y:S02]  /*8e20*/  @!P0 SYNCS.PHASECHK.TRANS64 P0, [R0+URZ], R3 ;  /* 0x00000003000085a7 */ /* 0x000ea400080010ff */
[----:B--2---:R-:W-:Y:S05]  /*8e30*/  @!P0 BRA `(.L_x_128) ;  /* 0xfffffffc00f08947 */ /* 0x004fea000383ffff */
[----:B------:R-:W-:Y:S05]  /*8e40*/  BRA `(.L_x_129) ;  /* 0xffffff9c00b47947 */ /* 0x000fea000383ffff */
.L_x_37:
[----:B------:R-:W-:-:S07]  /*8e50*/  MOV R0, UR5 ;  /* 0x0000000500007c02 */ /* 0x000fce0008000f00 */
.L_x_130:
[----:B-1----:R1:W2:Y:S02]  /*8e60*/  SYNCS.PHASECHK.TRANS64.TRYWAIT P0, [R0+URZ], R3 ;  /* 0x00000003000075a7 */ /* 0x0022a400080011ff */
[----:B--2---:R-:W-:Y:S05]  /*8e70*/  @!P0 NANOSLEEP.SYNCS 0x989680 ;  /* 0x009896800000895d */ /* 0x004fea0003900000 */
[----:B------:R-:W2:Y:S02]  /*8e80*/  @!P0 SYNCS.PHASECHK.TRANS64 P0, [R0+URZ], R3 ;  /* 0x00000003000085a7 */ /* 0x000ea400080010ff */
[----:B--2---:R-:W-:Y:S05]  /*8e90*/  @!P0 BRA `(.L_x_130) ;  /* 0xfffffffc00f08947 */ /* 0x004fea000383ffff */
[----:B------:R-:W-:Y:S05]  /*8ea0*/  BRA `(.L_x_131) ;  /* 0xffffff9c00c47947 */ /* 0x000fea000383ffff */
.L_x_38:
[----:B------:R-:W-:-:S07]  /*8eb0*/  MOV R0, UR5 ;  /* 0x0000000500007c02 */ /* 0x000fce0008000f00 */
.L_x_132:
[----:B-1----:R1:W2:Y:S02]  /*8ec0*/  SYNCS.PHASECHK.TRANS64.TRYWAIT P0, [R0+URZ], R3 ;  /* 0x00000003000075a7 */ /* 0x0022a400080011ff */
[----:B--2---:R-:W-:Y:S05]  /*8ed0*/  @!P0 NANOSLEEP.SYNCS 0x989680 ;  /* 0x009896800000895d */ /* 0x004fea0003900000 */
[----:B------:R-:W2:Y:S02]  /*8ee0*/  @!P0 SYNCS.PHASECHK.TRANS64 P0, [R0+URZ], R3 ;  /* 0x00000003000085a7 */ /* 0x000ea400080010ff */
[----:B--2---:R-:W-:Y:S05]  /*8ef0*/  @!P0 BRA `(.L_x_132) ;  /* 0xfffffffc00f08947 */ /* 0x004fea000383ffff */
[----:B------:R-:W-:Y:S05]  /*8f00*/  BRA `(.L_x_133) ;  /* 0xffffff9c00d47947 */ /* 0x000fea000383ffff */
.L_x_39:
[----:B------:R-:W-:-:S07]  /*8f10*/  MOV R0, UR5 ;  /* 0x0000000500007c02 */ /* 0x000fce0008000f00 */
.L_x_134:
[----:B-1----:R1:W2:Y:S02]  /*8f20*/  SYNCS.PHASECHK.TRANS64.TRYWAIT P0, [R0+URZ], R3 ;  /* 0x00000003000075a7 */ /* 0x0022a400080011ff */
[----:B--2---:R-:W-:Y:S05]  /*8f30*/  @!P0 NANOSLEEP.SYNCS 0x989680 ;  /* 0x009896800000895d */ /* 0x004fea0003900000 */
[----:B------:R-:W2:Y:S02]  /*8f40*/  @!P0 SYNCS.PHASECHK.TRANS64 P0, [R0+URZ], R3 ;  /* 0x00000003000085a7 */ /* 0x000ea400080010ff */
[----:B--2---:R-:W-:Y:S05]  /*8f50*/  @!P0 BRA `(.L_x_134) ;  /* 0xfffffffc00f08947 */ /* 0x004fea000383ffff */
[----:B------:R-:W-:Y:S05]  /*8f60*/  BRA `(.L_x_135) ;  /* 0xffffff9c00e47947 */ /* 0x000fea000383ffff */
.L_x_40:
[----:B------:R-:W-:-:S07]  /*8f70*/  MOV R0, UR5 ;  /* 0x0000000500007c02 */ /* 0x000fce0008000f00 */
.L_x_136:
[----:B-1----:R1:W2:Y:S02]  /*8f80*/  SYNCS.PHASECHK.TRANS64.TRYWAIT P0, [R0+URZ], R3 ;  /* 0x00000003000075a7 */ /* 0x0022a400080011ff */
[----:B--2---:R-:W-:Y:S05]  /*8f90*/  @!P0 NANOSLEEP.SYNCS 0x989680 ;  /* 0x009896800000895d */ /* 0x004fea0003900000 */
[----:B------:R-:W2:Y:S02]  /*8fa0*/  @!P0 SYNCS.PHASECHK.TRANS64 P0, [R0+URZ], R3 ;  /* 0x00000003000085a7 */ /* 0x000ea400080010ff */
[----:B--2---:R-:W-:Y:S05]  /*8fb0*/  @!P0 BRA `(.L_x_136) ;  /* 0xfffffffc00f08947 */ /* 0x004fea000383ffff */
[----:B------:R-:W-:Y:S05]  /*8fc0*/  BRA `(.L_x_137) ;  /* 0xffffff9c00f47947 */ /* 0x000fea000383ffff */
.L_x_41:
[----:B------:R-:W-:-:S07]  /*8fd0*/  MOV R0, UR5 ;  /* 0x0000000500007c02 */ /* 0x000fce0008000f00 */
.L_x_138:
[----:B-1----:R1:W2:Y:S02]  /*8fe0*/  SYNCS.PHASECHK.TRANS64.TRYWAIT P0, [R0+URZ], R3 ;  /* 0x00000003000075a7 */ /* 0x0022a400080011ff */
[----:B--2---:R-:W-:Y:S05]  /*8ff0*/  @!P0 NANOSLEEP.SYNCS 0x989680 ;  /* 0x009896800000895d */ /* 0x004fea0003900000 */
[----:B------:R-:W2:Y:S02]  /*9000*/  @!P0 SYNCS.PHASECHK.TRANS64 P0, [R0+URZ], R3 ;  /* 0x00000003000085a7 */ /* 0x000ea400080010ff */
[----:B--2---:R-:W-:Y:S05]  /*9010*/  @!P0 BRA `(.L_x_138) ;  /* 0xfffffffc00f08947 */ /* 0x004fea000383ffff */
[----:B------:R-:W-:Y:S05]  /*9020*/  BRA `(.L_x_139) ;  /* 0xffffffa000047947 */ /* 0x000fea000383ffff */
.L_x_42:
[----:B------:R-:W-:-:S07]  /*9030*/  MOV R0, UR5 ;  /* 0x0000000500007c02 */ /* 0x000fce0008000f00 */
.L_x_140:
[----:B-1----:R1:W2:Y:S02]  /*9040*/  SYNCS.PHASECHK.TRANS64.TRYWAIT P0, [R0+URZ], R3 ;  /* 0x00000003000075a7 */ /* 0x0022a400080011ff */
[----:B--2---:R-:W-:Y:S05]  /*9050*/  @!P0 NANOSLEEP.SYNCS 0x989680 ;  /* 0x009896800000895d */ /* 0x004fea0003900000 */
[----:B------:R-:W2:Y:S02]  /*9060*/  @!P0 SYNCS.PHASECHK.TRANS64 P0, [R0+URZ], R3 ;  /* 0x00000003000085a7 */ /* 0x000ea400080010ff */
[----:B--2---:R-:W-:Y:S05]  /*9070*/  @!P0 BRA `(.L_x_140) ;  /* 0xfffffffc00f08947 */ /* 0x004fea000383ffff */
[----:B------:R-:W-:Y:S05]  /*9080*/  BRA `(.L_x_141) ;  /* 0xffffffa000147947 */ /* 0x000fea000383ffff */
.L_x_43:
[----:B------:R-:W-:-:S07]  /*9090*/  MOV R0, UR5 ;  /* 0x0000000500007c02 */ /* 0x000fce0008000f00 */
.L_x_142:
[----:B-1----:R1:W2:Y:S02]  /*90a0*/  SYNCS.PHASECHK.TRANS64.TRYWAIT P0, [R0+URZ], R3 ;  /* 0x00000003000075a7 */ /* 0x0022a400080011ff */
[----:B--2---:R-:W-:Y:S05]  /*90b0*/  @!P0 NANOSLEEP.SYNCS 0x989680 ;  /* 0x009896800000895d */ /* 0x004fea0003900000 */
[----:B------:R-:W2:Y:S02]  /*90c0*/  @!P0 SYNCS.PHASECHK.TRANS64 P0, [R0+URZ], R3 ;  /* 0x00000003000085a7 */ /* 0x000ea400080010ff */
[----:B--2---:R-:W-:Y:S05]  /*90d0*/  @!P0 BRA `(.L_x_142) ;  /* 0xfffffffc00f08947 */ /* 0x004fea000383ffff */
[----:B------:R-:W-:Y:S05]  /*90e0*/  BRA `(.L_x_143) ;  /* 0xffffffa000247947 */ /* 0x000fea000383ffff */
.L_x_44:
[----:B------:R-:W-:-:S07]  /*90f0*/  MOV R0, UR5 ;  /* 0x0000000500007c02 */ /* 0x000fce0008000f00 */
.L_x_144:
[----:B-1----:R1:W2:Y:S02]  /*9100*/  SYNCS.PHASECHK.TRANS64.TRYWAIT P0, [R0+URZ], R3 ;  /* 0x00000003000075a7 */ /* 0x0022a400080011ff */
[----:B--2---:R-:W-:Y:S05]  /*9110*/  @!P0 NANOSLEEP.SYNCS 0x989680 ;  /* 0x009896800000895d */ /* 0x004fea0003900000 */
[----:B------:R-:W2:Y:S02]  /*9120*/  @!P0 SYNCS.PHASECHK.TRANS64 P0, [R0+URZ], R3 ;  /* 0x00000003000085a7 */ /* 0x000ea400080010ff */
[----:B--2---:R-:W-:Y:S05]  /*9130*/  @!P0 BRA `(.L_x_144) ;  /* 0xfffffffc00f08947 */ /* 0x004fea000383ffff */
[----:B------:R-:W-:Y:S05]  /*9140*/  BRA `(.L_x_145) ;  /* 0xffffffa000347947 */ /* 0x000fea000383ffff */
.L_x_45:
[----:B------:R-:W-:-:S07]  /*9150*/  MOV R0, UR5 ;  /* 0x0000000500007c02 */ /* 0x000fce0008000f00 */
.L_x_146:
[----:B-1----:R1:W2:Y:S02]  /*9160*/  SYNCS.PHASECHK.TRANS64.TRYWAIT P0, [R0+URZ], R3 ;  /* 0x00000003000075a7 */ /* 0x0022a400080011ff */
[----:B--2---:R-:W-:Y:S05]  /*9170*/  @!P0 NANOSLEEP.SYNCS 0x989680 ;  /* 0x009896800000895d */ /* 0x004fea0003900000 */
[----:B------:R-:W2:Y:S02]  /*9180*/  @!P0 SYNCS.PHASECHK.TRANS64 P0, [R0+URZ], R3 ;  /* 0x00000003000085a7 */ /* 0x000ea400080010ff */
[----:B--2---:R-:W-:Y:S05]  /*9190*/  @!P0 BRA `(.L_x_146) ;  /* 0xfffffffc00f08947 */ /* 0x004fea000383ffff */
[----:B------:R-:W-:Y:S05]  /*91a0*/  BRA `(.L_x_147) ;  /* 0xffffffa000447947 */ /* 0x000fea000383ffff */
.L_x_46:
[----:B------:R-:W-:-:S07]  /*91b0*/  MOV R0, UR5 ;  /* 0x0000000500007c02 */ /* 0x000fce0008000f00 */
.L_x_148:
[----:B-1----:R1:W2:Y:S02]  /*91c0*/  SYNCS.PHASECHK.TRANS64.TRYWAIT P0, [R0+URZ], R3 ;  /* 0x00000003000075a7 */ /* 0x0022a400080011ff */
[----:B--2---:R-:W-:Y:S05]  /*91d0*/  @!P0 NANOSLEEP.SYNCS 0x989680 ;  /* 0x009896800000895d */ /* 0x004fea0003900000 */
[----:B------:R-:W2:Y:S02]  /*91e0*/  @!P0 SYNCS.PHASECHK.TRANS64 P0, [R0+URZ], R3 ;  /* 0x00000003000085a7 */ /* 0x000ea400080010ff */
[----:B--2---:R-:W-:Y:S05]  /*91f0*/  @!P0 BRA `(.L_x_148) ;  /* 0xfffffffc00f08947 */ /* 0x004fea000383ffff */
[----:B------:R-:W-:Y:S05]  /*9200*/  BRA `(.L_x_149) ;  /* 0xffffffa000547947 */ /* 0x000fea000383ffff */
.L_x_47:
[----:B------:R-:W-:-:S07]  /*9210*/  MOV R0, UR5 ;  /* 0x0000000500007c02 */ /* 0x000fce0008000f00 */
.L_x_150:
[----:B-1----:R1:W2:Y:S02]  /*9220*/  SYNCS.PHASECHK.TRANS64.TRYWAIT P0, [R0+URZ], R3 ;  /* 0x00000003000075a7 */ /* 0x0022a400080011ff */
[----:B--2---:R-:W-:Y:S05]  /*9230*/  @!P0 NANOSLEEP.SYNCS 0x989680 ;  /* 0x009896800000895d */ /* 0x004fea0003900000 */
[----:B------:R-:W2:Y:S02]  /*9240*/  @!P0 SYNCS.PHASECHK.TRANS64 P0, [R0+URZ], R3 ;  /* 0x00000003000085a7 */ /* 0x000ea400080010ff */
[----:B--2---:R-:W-:Y:S05]  /*9250*/  @!P0 BRA `(.L_x_150) ;  /* 0xfffffffc00f08947 */ /* 0x004fea000383ffff */
[----:B------:R-:W-:Y:S05]  /*9260*/  BRA `(.L_x_151) ;  /* 0xffffffa000647947 */ /* 0x000fea000383ffff */
.L_x_48:
[----:B------:R-:W-:-:S07]  /*9270*/  MOV R0, UR5 ;  /* 0x0000000500007c02 */ /* 0x000fce0008000f00 */
.L_x_152:
[----:B-1----:R1:W2:Y:S02]  /*9280*/  SYNCS.PHASECHK.TRANS64.TRYWAIT P0, [R0+URZ], R3 ;  /* 0x00000003000075a7 */ /* 0x0022a400080011ff */
[----:B--2---:R-:W-:Y:S05]  /*9290*/  @!P0 NANOSLEEP.SYNCS 0x989680 ;  /* 0x009896800000895d */ /* 0x004fea0003900000 */
[----:B------:R-:W2:Y:S02]  /*92a0*/  @!P0 SYNCS.PHASECHK.TRANS64 P0, [R0+URZ], R3 ;  /* 0x00000003000085a7 */ /* 0x000ea400080010ff */
[----:B--2---:R-:W-:Y:S05]  /*92b0*/  @!P0 BRA `(.L_x_152) ;  /* 0xfffffffc00f08947 */ /* 0x004fea000383ffff */
[----:B------:R-:W-:Y:S05]  /*92c0*/  BRA `(.L_x_153) ;  /* 0xffffffa000747947 */ /* 0x000fea000383ffff */
.L_x_51:
[----:B------:R-:W-:-:S07]  /*92d0*/  MOV R4, UR4 ;  /* 0x0000000400047c02 */ /* 0x000fce0008000f00 */
.L_x_154:
[----:B--2---:R2:W3:Y:S02]  /*92e0*/  SYNCS.PHASECHK.TRANS64.TRYWAIT P1, [R4+URZ+0x148], R7 ;  /* 0x00014807040075a7 */ /* 0x0044e400080211ff */
[----:B---3--:R-:W-:Y:S05]  /*92f0*/  @!P1 NANOSLEEP.SYNCS 0x989680 ;  /* 0x009896800000995d */ /* 0x008fea0003900000 */
[----:B------:R-:W3:Y:S02]  /*9300*/  @!P1 SYNCS.PHASECHK.TRANS64 P1, [R4+URZ+0x148], R7 ;  /* 0x00014807040095a7 */ /* 0x000ee400080210ff */
[----:B---3--:R-:W-:Y:S05]  /*9310*/  @!P1 BRA `(.L_x_154) ;  /* 0xfffffffc00f09947 */ /* 0x008fea000383ffff */
[----:B------:R-:W-:Y:S05]  /*9320*/  BRA `(.L_x_155) ;  /* 0xffffffa000e47947 */ /* 0x000fea000383ffff */
.L_x_52:
[----:B--2---:R-:W-:-:S07]  /*9330*/  MOV R4, UR4 ;  /* 0x0000000400047c02 */ /* 0x004fce0008000f00 */
.L_x_156:
[----:B--2---:R2:W3:Y:S02]  /*9340*/  SYNCS.PHASECHK.TRANS64.TRYWAIT P1, [R4+URZ+0x140], R5 ;  /* 0x00014005040075a7 */ /* 0x0044e400080211ff */
[----:B---3--:R-:W-:Y:S05]  /*9350*/  @!P1 NANOSLEEP.SYNCS 0x989680 ;  /* 0x009896800000995d */ /* 0x008fea0003900000 */
[----:B------:R-:W3:Y:S02]  /*9360*/  @!P1 SYNCS.PHASECHK.TRANS64 P1, [R4+URZ+0x140], R5 ;  /* 0x00014005040095a7 */ /* 0x000ee400080210ff */
[----:B---3--:R-:W-:Y:S05]  /*9370*/  @!P1 BRA `(.L_x_156) ;  /* 0xfffffffc00f09947 */ /* 0x008fea000383ffff */
[----:B------:R-:W-:Y:S05]  /*9380*/  BRA `(.L_x_157) ;  /* 0xffffffa000ec7947 */ /* 0x000fea000383ffff */
.L_x_60:
[----:B------:R-:W-:-:S07]  /*9390*/  MOV R0, UR19 ;  /* 0x0000001300007c02 */ /* 0x000fce0008000f00 */
.L_x_158:
[----:B-1----:R1:W2:Y:S02]  /*93a0*/  SYNCS.PHASECHK.TRANS64.TRYWAIT P0, [R0+URZ+0x140], R3 ;  /* 0x00014003000075a7 */ /* 0x0022a400080011ff */
[----:B--2---:R-:W-:Y:S05]  /*93b0*/  @!P0 NANOSLEEP.SYNCS 0x989680 ;  /* 0x009896800000895d */ /* 0x004fea0003900000 */
[----:B------:R-:W2:Y:S02]  /*93c0*/  @!P0 SYNCS.PHASECHK.TRANS64 P0, [R0+URZ+0x140], R3 ;  /* 0x00014003000085a7 */ /* 0x000ea400080010ff */
[----:B--2---:R-:W-:Y:S05]  /*93d0*/  @!P0 BRA `(.L_x_158) ;  /* 0xfffffffc00f08947 */ /* 0x004fea000383ffff */
[----:B------:R-:W-:Y:S05]  /*93e0*/  BRA `(.L_x_159) ;  /* 0xffffffa800607947 */ /* 0x000fea000383ffff */
.L_x_61:
[----:B------:R-:W-:-:S07]  /*93f0*/  MOV R0, UR23 ;  /* 0x0000001700007c02 */ /* 0x000fce0008000f00 */
.L_x_160:
[----:B-1----:R1:W2:Y:S02]  /*9400*/  SYNCS.PHASECHK.TRANS64.TRYWAIT P0, [R0+URZ+0x160], R3 ;  /* 0x00016003000075a7 */ /* 0x0022a400080011ff */
[----:B--2---:R-:W-:Y:S05]  /*9410*/  @!P0 NANOSLEEP.SYNCS 0x989680 ;  /* 0x009896800000895d */ /* 0x004fea0003900000 */
[----:B------:R-:W2:Y:S02]  /*9420*/  @!P0 SYNCS.PHASECHK.TRANS64 P0, [R0+URZ+0x160], R3 ;  /* 0x00016003000085a7 */ /* 0x000ea400080010ff */
[----:B--2---:R-:W-:Y:S05]  /*9430*/  @!P0 BRA `(.L_x_160) ;  /* 0xfffffffc00f08947 */ /* 0x004fea000383ffff */
[----:B------:R-:W-:Y:S05]  /*9440*/  BRA `(.L_x_161) ;  /* 0xffffffa800787947 */ /* 0x000fea000383ffff */
.L_x_64:
[----:B-1----:R-:W-:Y:S07]  /*9450*/  MOV R0, UR15 ;  /* 0x0000000f00007c02 */ /* 0x002fee0008000f00 */
.L_x_162:
[----:B-1----:R1:W2:Y:S02]  /*9460*/  SYNCS.PHASECHK.TRANS64.TRYWAIT P0, [R0+URZ], R3 ;  /* 0x00000003000075a7 */ /* 0x0022a400080011ff */
[----:B--2---:R-:W-:Y:S05]  /*9470*/  @!P0 NANOSLEEP.SYNCS 0x989680 ;  /* 0x009896800000895d */ /* 0x004fea0003900000 */
[----:B------:R-:W2:Y:S02]  /*9480*/  @!P0 SYNCS.PHASECHK.TRANS64 P0, [R0+URZ], R3 ;  /* 0x00000003000085a7 */ /* 0x000ea400080010ff */
[----:B--2---:R-:W-:Y:S05]  /*9490*/  @!P0 BRA `(.L_x_162) ;  /* 0xfffffffc00f08947 */ /* 0x004fea000383ffff */
[----:B------:R-:W-:Y:S05]  /*94a0*/  BRA `(.L_x_63) ;  /* 0xffffffa800a87947 */ /* 0x000fea000383ffff */
.L_x_67:
[----:B------:R-:W-:-:S07]  /*94b0*/  MOV R0, UR4 ;  /* 0x0000000400007c02 */ /* 0x000fce0008000f00 */
.L_x_163:
[----:B-1----:R1:W3:Y:S02]  /*94c0*/  SYNCS.PHASECHK.TRANS64.TRYWAIT P0, [R0+URZ], R3 ;  /* 0x00000003000075a7 */ /* 0x0022e400080011ff */
[----:B---3--:R-:W-:Y:S05]  /*94d0*/  @!P0 NANOSLEEP.SYNCS 0x989680 ;  /* 0x009896800000895d */ /* 0x008fea0003900000 */
[----:B------:R-:W3:Y:S02]  /*94e0*/  @!P0 SYNCS.PHASECHK.TRANS64 P0, [R0+URZ], R3 ;  /* 0x00000003000085a7 */ /* 0x000ee400080010ff */
[----:B---3--:R-:W-:Y:S05]  /*94f0*/  @!P0 BRA `(.L_x_163) ;  /* 0xfffffffc00f08947 */ /* 0x008fea000383ffff */
[----:B------:R-:W-:Y:S05]  /*9500*/  BRA `(.L_x_164) ;  /* 0xffffffac006c7947 */ /* 0x000fea000383ffff */
.L_x_68:
[----:B------:R-:W-:-:S07]  /*9510*/  MOV R0, UR4 ;  /* 0x0000000400007c02 */ /* 0x000fce0008000f00 */
.L_x_165:
[----:B-1----:R1:W2:Y:S02]  /*9520*/  SYNCS.PHASECHK.TRANS64.TRYWAIT P0, [R0+URZ], R3 ;  /* 0x00000003000075a7 */ /* 0x0022a400080011ff */
[----:B--2---:R-:W-:Y:S05]  /*9530*/  @!P0 NANOSLEEP.SYNCS 0x989680 ;  /* 0x009896800000895d */ /* 0x004fea0003900000 */
[----:B------:R-:W2:Y:S02]  /*9540*/  @!P0 SYNCS.PHASECHK.TRANS64 P0, [R0+URZ], R3 ;  /* 0x00000003000085a7 */ /* 0x000ea400080010ff */
[----:B--2---:R-:W-:Y:S05]  /*9550*/  @!P0 BRA `(.L_x_165) ;  /* 0xfffffffc00f08947 */ /* 0x004fea000383ffff */
[----:B------:R-:W-:Y:S05]  /*9560*/  BRA `(.L_x_166) ;  /* 0xffffffac00787947 */ /* 0x000fea000383ffff */
.L_x_73:
[----:B------:R-:W-:Y:S07]  /*9570*/  MOV R0, UR22 ;  /* 0x0000001600007c02 */ /* 0x000fee0008000f00 */
.L_x_167:
[----:B-1----:R1:W2:Y:S02]  /*9580*/  SYNCS.PHASECHK.TRANS64.TRYWAIT P0, [R0+URZ+0x140], R5 ;  /* 0x00014005000075a7 */ /* 0x0022a400080011ff */
[----:B--2---:R-:W-:Y:S05]  /*9590*/  @!P0 NANOSLEEP.SYNCS 0x989680 ;  /* 0x009896800000895d */ /* 0x004fea0003900000 */
[----:B------:R-:W2:Y:S02]  /*95a0*/  @!P0 SYNCS.PHASECHK.TRANS64 P0, [R0+URZ+0x140], R5 ;  /* 0x00014005000085a7 */ /* 0x000ea400080010ff */
[----:B--2---:R-:W-:Y:S05]  /*95b0*/  @!P0 BRA `(.L_x_167) ;  /* 0xfffffffc00f08947 */ /* 0x004fea000383ffff */
[----:B------:R-:W-:Y:S05]  /*95c0*/  BRA `(.L_x_168) ;  /* 0xffffffb000fc7947 */ /* 0x000fea000383ffff */
.L_x_76:
[----:B------:R-:W-:Y:S07]  /*95d0*/  MOV R9, UR22 ;  /* 0x0000001600097c02 */ /* 0x000fee0008000f00 */
.L_x_169:
[----:B-1----:R1:W2:Y:S02]  /*95e0*/  SYNCS.PHASECHK.TRANS64.TRYWAIT P1, [R9+URZ+0x138], R14 ;  /* 0x0001380e090075a7 */ /* 0x0022a400080211ff */
[----:B--2---:R-:W-:Y:S05]  /*95f0*/  @!P1 NANOSLEEP.SYNCS 0x989680 ;  /* 0x009896800000995d */ /* 0x004fea0003900000 */
[----:B------:R-:W2:Y:S02]  /*9600*/  @!P1 SYNCS.PHASECHK.TRANS64 P1, [R9+URZ+0x138], R14 ;  /* 0x0001380e090095a7 */ /* 0x000ea400080210ff */
[----:B--2---:R-:W-:Y:S05]  /*9610*/  @!P1 BRA `(.L_x_169) ;  /* 0xfffffffc00f09947 */ /* 0x004fea000383ffff */
[----:B------:R-:W-:Y:S05]  /*9620*/  BRA `(.L_x_75) ;  /* 0xffffffb8004c7947 */ /* 0x000fea000383ffff */
.L_x_79:
[----:B------:R-:W-:Y:S07]  /*9630*/  MOV R0, UR4 ;  /* 0x0000000400007c02 */ /* 0x000fee0008000f00 */
.L_x_170:
[----:B-1----:R1:W2:Y:S02]  /*9640*/  SYNCS.PHASECHK.TRANS64.TRYWAIT P1, [R0+URZ+0x118], R9 ;  /* 0x00011809000075a7 */ /* 0x0022a400080211ff */
[----:B--2---:R-:W-:Y:S05]  /*9650*/  @!P1 NANOSLEEP.SYNCS 0x989680 ;  /* 0x009896800000995d */ /* 0x004fea0003900000 */
[----:B------:R-:W2:Y:S02]  /*9660*/  @!P1 SYNCS.PHASECHK.TRANS64 P1, [R0+URZ+0x118], R9 ;  /* 0x00011809000095a7 */ /* 0x000ea400080210ff */
[----:B--2---:R-:W-:Y:S05]  /*9670*/  @!P1 BRA `(.L_x_170) ;  /* 0xfffffffc00f09947 */ /* 0x004fea000383ffff */
[----:B------:R-:W-:Y:S05]  /*9680*/  BRA `(.L_x_171) ;  /* 0xffffffbc00687947 */ /* 0x000fea000383ffff */
.L_x_80:
[----:B------:R-:W-:Y:S07]  /*9690*/  MOV R0, UR5 ;  /* 0x0000000500007c02 */ /* 0x000fee0008000f00 */
.L_x_172:
[----:B-1----:R1:W2:Y:S02]  /*96a0*/  SYNCS.PHASECHK.TRANS64.TRYWAIT P0, [R0+URZ+0x118], R11 ;  /* 0x0001180b000075a7 */ /* 0x0022a400080011ff */
[----:B--2---:R-:W-:Y:S05]  /*96b0*/  @!P0 NANOSLEEP.SYNCS 0x989680 ;  /* 0x009896800000895d */ /* 0x004fea0003900000 */
[----:B------:R-:W2:Y:S02]  /*96c0*/  @!P0 SYNCS.PHASECHK.TRANS64 P0, [R0+URZ+0x118], R11 ;  /* 0x0001180b000085a7 */ /* 0x000ea400080010ff */
[----:B--2---:R-:W-:Y:S05]  /*96d0*/  @!P0 BRA `(.L_x_172) ;  /* 0xfffffffc00f08947 */ /* 0x004fea000383ffff */
[----:B------:R-:W-:Y:S05]  /*96e0*/  BRA `(.L_x_173) ;  /* 0xffffffbc00d07947 */ /* 0x000fea000383ffff */
.L_x_82:
[----:B------:R-:W-:-:S07]  /*96f0*/  MOV R0, UR4 ;  /* 0x0000000400007c02 */ /* 0x000fce0008000f00 */
.L_x_174:
[----:B--2---:R2:W3:Y:S02]  /*9700*/  SYNCS.PHASECHK.TRANS64.TRYWAIT P0, [R0+URZ], R3 ;  /* 0x00000003000075a7 */ /* 0x0044e400080011ff */
[----:B---3--:R-:W-:Y:S05]  /*9710*/  @!P0 NANOSLEEP.SYNCS 0x989680 ;  /* 0x009896800000895d */ /* 0x008fea0003900000 */
[----:B------:R-:W3:Y:S02]  /*9720*/  @!P0 SYNCS.PHASECHK.TRANS64 P0, [R0+URZ], R3 ;  /* 0x00000003000085a7 */ /* 0x000ee400080010ff */
[----:B---3--:R-:W-:Y:S05]  /*9730*/  @!P0 BRA `(.L_x_174) ;  /* 0xfffffffc00f08947 */ /* 0x008fea000383ffff */
[----:B------:R-:W-:Y:S05]  /*9740*/  BRA `(.L_x_175) ;  /* 0xffffffc000547947 */ /* 0x000fea000383ffff */
.L_x_83:
[----:B--2---:R2:W3:Y:S02]  /*9750*/  SYNCS.PHASECHK.TRANS64.TRYWAIT P0, [R2+URZ], R3 ;  /* 0x00000003020075a7 */ /* 0x0044e400080011ff */
[----:B---3--:R-:W-:Y:S05]  /*9760*/  @!P0 NANOSLEEP.SYNCS 0x989680 ;  /* 0x009896800000895d */ /* 0x008fea0003900000 */
[----:B------:R-:W3:Y:S02]  /*9770*/  @!P0 SYNCS.PHASECHK.TRANS64 P0, [R2+URZ], R3 ;  /* 0x00000003020085a7 */ /* 0x000ee400080010ff */
[----:B---3--:R-:W-:Y:S05]  /*9780*/  @!P0 BRA `(.L_x_83) ;  /* 0xfffffffc00f08947 */ /* 0x008fea000383ffff */
[----:B------:R-:W-:Y:S05]  /*9790*/  BRA `(.L_x_176) ;  /* 0xffffffc000807947 */ /* 0x000fea000383ffff */
.L_x_85:
[----:B------:R-:W-:Y:S07]  /*97a0*/  MOV R0, UR50 ;  /* 0x0000003200007c02 */ /* 0x000fee0008000f00 */
.L_x_177:
[----:B-1----:R1:W2:Y:S02]  /*97b0*/  SYNCS.PHASECHK.TRANS64.TRYWAIT P0, [R0+URZ+0x140], R3 ;  /* 0x00014003000075a7 */ /* 0x0022a400080011ff */
[----:B--2---:R-:W-:Y:S05]  /*97c0*/  @!P0 NANOSLEEP.SYNCS 0x989680 ;  /* 0x009896800000895d */ /* 0x004fea0003900000 */
[----:B------:R-:W2:Y:S02]  /*97d0*/  @!P0 SYNCS.PHASECHK.TRANS64 P0, [R0+URZ+0x140], R3 ;  /* 0x00014003000085a7 */ /* 0x000ea400080010ff */
[----:B--2---:R-:W-:Y:S05]  /*97e0*/  @!P0 BRA `(.L_x_177) ;  /* 0xfffffffc00f08947 */ /* 0x004fea000383ffff */
[----:B------:R-:W-:Y:S05]  /*97f0*/  BRA `(.L_x_178) ;  /* 0xffffffc400687947 */ /* 0x000fea000383ffff */
.L_x_95:
[----:B-1----:R1:W2:Y:S02]  /*9800*/  SYNCS.PHASECHK.TRANS64.TRYWAIT P1, [R0+URZ+0x100], R5 ;  /* 0x00010005000075a7 */ /* 0x0022a400080211ff */
[----:B--2---:R-:W-:Y:S05]  /*9810*/  @!P1 NANOSLEEP.SYNCS 0x989680 ;  /* 0x009896800000995d */ /* 0x004fea0003900000 */
[----:B------:R-:W2:Y:S02]  /*9820*/  @!P1 SYNCS.PHASECHK.TRANS64 P1, [R0+URZ+0x100], R5 ;  /* 0x00010005000095a7 */ /* 0x000ea400080210ff */
[----:B--2---:R-:W-:Y:S05]  /*9830*/  @!P1 BRA `(.L_x_95) ;  /* 0xfffffffc00f09947 */ /* 0x004fea000383ffff */
[----:B------:R-:W-:Y:S05]  /*9840*/  BRA `(.L_x_94) ;  /* 0xffffffd400c47947 */ /* 0x000fea000383ffff */
.L_x_97:
[----:B------:R1:W1:Y:S02]  /*9850*/  SYNCS.PHASECHK.TRANS64.TRYWAIT P1, [R106+URZ+0x150], R3 ;  /* 0x000150036a0075a7 */ /* 0x00026400080211ff */
[----:B-1----:R-:W-:Y:S05]  /*9860*/  @!P1 NANOSLEEP.SYNCS 0x989680 ;  /* 0x009896800000995d */ /* 0x002fea0003900000 */
[----:B------:R-:W1:Y:S02]  /*9870*/  @!P1 SYNCS.PHASECHK.TRANS64 P1, [R106+URZ+0x150], R3 ;  /* 0x000150036a0095a7 */ /* 0x000e6400080210ff */
[----:B-1----:R-:W-:Y:S05]  /*9880*/  @!P1 BRA `(.L_x_97) ;  /* 0xfffffffc00f09947 */ /* 0x002fea000383ffff */
[----:B------:R-:W-:Y:S05]  /*9890*/  BRA `(.L_x_96) ;  /* 0xffffffd400f47947 */ /* 0x000fea000383ffff */
.L_x_108:
[----:B--2---:R2:W3:Y:S02]  /*98a0*/  SYNCS.PHASECHK.TRANS64.TRYWAIT P1, [R3+URZ+0x100], R4 ;  /* 0x00010004030075a7 */ /* 0x0044e400080211ff */
[----:B---3--:R-:W-:Y:S05]  /*98b0*/  @!P1 NANOSLEEP.SYNCS 0x989680 ;  /* 0x009896800000995d */ /* 0x008fea0003900000 */
[----:B------:R-:W3:Y:S02]  /*98c0*/  @!P1 SYNCS.PHASECHK.TRANS64 P1, [R3+URZ+0x100], R4 ;  /* 0x00010004030095a7 */ /* 0x000ee400080210ff */
[----:B---3--:R-:W-:Y:S05]  /*98d0*/  @!P1 BRA `(.L_x_108) ;  /* 0xfffffffc00f09947 */ /* 0x008fea000383ffff */
[----:B------:R-:W-:Y:S05]  /*98e0*/  BRA `(.L_x_107) ;  /* 0xffffffe000f87947 */ /* 0x000fea000383ffff */
        .weak           $__internal_0_$__cuda_sm10x_tcgen05_guardrail_trap_col_being_dealloced_not_returned_by_alloc
        .type           $__internal_0_$__cuda_sm10x_tcgen05_guardrail_trap_col_being_dealloced_not_returned_by_alloc,@function
        .size           $__internal_0_$__cuda_sm10x_tcgen05_guardrail_trap_col_being_dealloced_not_returned_by_alloc,($__internal_1_$__cuda_sm10x_tcgen05_guardrail_trap_phase_invalid_during_alloc - $__internal_0_$__cuda_sm10x_tcgen05_guardrail_trap_col_being_dealloced_not_returned_by_alloc)
$__internal_0_$__cuda_sm10x_tcgen05_guardrail_trap_col_being_dealloced_not_returned_by_alloc:
[----:B------:R-:W-:Y:S05]  /*98f0*/  BPT.TRAP 0x1 ;  /* 0x000000040000795c */ /* 0x000fea0000300000 */
[----:B------:R-:W-:-:S04]  /*9900*/  MOV R3, 0x0 ;  /* 0x0000000000037802 */ /* 0x000fc80000000f00 */
[----:B------:R-:W-:Y:S05]  /*9910*/  RET.REL.NODEC R2 `(_ZN7cutlass13device_kernelINS_4conv6kernel13ConvUniversalINS1_16ConvProblemShapeILNS1_8OperatorE2ELi2EEENS1_10collective14CollectiveConvINS1_47MainloopSm100TmaUmmaWarpSpecializedImplicitGemmILS5_2ELi16ELi2ELi1ELi2EN4cute5tupleIJNSA_1CILi1EEESD_SD_EEEEENSB_IJNSC_ILi128EEENSB_IJNSC_ILi64EEEEEENSB_IJNSC_ILi32EEEEEEEEENS_6half_tESM_NSA_8TiledMMAINSA_8MMA_AtomIJNSA_20SM100_MMA_F16BF16_SSISM_SM_fLi128ELi64ELNSA_4UMMA5MajorE1ELSR_1ELNSQ_7ScaleInE0ELSS_0EEEEEENSA_6LayoutISE_NSB_IJNSC_ILi0EEESW_SW_EEEEENSB_IJNSA_10UnderscoreESZ_SZ_EEEEENS7_6detail27Sm100ImplicitGemmTileTraitsINSA_13SM90_TMA_LOADENSA_14ComposedLayoutINSA_7SwizzleILi3ELi4ELi3EEENSA_18smem_ptr_flag_bitsILi16EEENSV_INSB_IJSH_NSC_ILi8EEEEEENSB_IJSD_SH_EEEEEEEvEENS13_INSA_20SM90_TMA_LOAD_IM2COLES1E_vEEEENS_8epilogue10collective18CollectiveEpilogueINS1J_23Sm100TmaWarpSpecializedILi3ELi2ELi32ELb1ELb0EEEJSL_NSB_IJNSV_ISG_SD_EENSV_ISJ_SD_EEEEESM_NSB_IJlNSB_IJSD_llEEESW_EEESM_S1S_NS1J_6fusion15FusionCallbacksIS1N_NS1T_17LinearCombinationISM_fSM_fLNS_15FloatRoundStyleE2EEESL_S1Q_JEEENSA_5SM1004TMEM4LOAD26SM100_TMEM_LOAD_32dp32b32xES14_NS15_INS16_ILi2ELi4ELi3EEES19_NSV_INSB_IJS1A_SJ_EEENSB_IJSJ_SD_EEEEEEENSA_39AutoVectorizingCopyWithAssumedAlignmentILi128EEENSA_14SM90_TMA_STOREES27_S29_S29_EEEvvEEEEvNT_6ParamsE) ;  /* 0xffffff6402b87950 */ /* 0x000fea0003c3ffff */
        .weak           $__internal_1_$__cuda_sm10x_tcgen05_guardrail_trap_phase_invalid_during_alloc
        .type           $__internal_1_$__cuda_sm10x_tcgen05_guardrail_trap_phase_invalid_during_alloc,@function
        .size           $__internal_1_$__cuda_sm10x_tcgen05_guardrail_trap_phase_invalid_during_alloc,($__internal_2_$__cuda_sm10x_tcgen05_guardrail_trap_unallocated_columns_being_dealloced - $__internal_1_$__cuda_sm10x_tcgen05_guardrail_trap_phase_invalid_during_alloc)
$__internal_1_$__cuda_sm10x_tcgen05_guardrail_trap_phase_invalid_during_alloc:
[----:B------:R-:W-:Y:S05]  /*9920*/  BPT.TRAP 0x1 ;  /* 0x000000040000795c */ /* 0x000fea0000300000 */
[----:B------:R-:W-:-:S04]  /*9930*/  HFMA2 R3, -RZ, RZ, 0, 0 ;  /* 0x00000000ff037431 */ /* 0x000fc800000001ff */
[----:B------:R-:W-:Y:S05]  /*9940*/  RET.REL.NODEC R2 `(_ZN7cutlass13device_kernelINS_4conv6kernel13ConvUniversalINS1_16ConvProblemShapeILNS1_8OperatorE2ELi2EEENS1_10collective14CollectiveConvINS1_47MainloopSm100TmaUmmaWarpSpecializedImplicitGemmILS5_2ELi16ELi2ELi1ELi2EN4cute5tupleIJNSA_1CILi1EEESD_SD_EEEEENSB_IJNSC_ILi128EEENSB_IJNSC_ILi64EEEEEENSB_IJNSC_ILi32EEEEEEEEENS_6half_tESM_NSA_8TiledMMAINSA_8MMA_AtomIJNSA_20SM100_MMA_F16BF16_SSISM_SM_fLi128ELi64ELNSA_4UMMA5MajorE1ELSR_1ELNSQ_7ScaleInE0ELSS_0EEEEEENSA_6LayoutISE_NSB_IJNSC_ILi0EEESW_SW_EEEEENSB_IJNSA_10UnderscoreESZ_SZ_EEEEENS7_6detail27Sm100ImplicitGemmTileTraitsINSA_13SM90_TMA_LOADENSA_14ComposedLayoutINSA_7SwizzleILi3ELi4ELi3EEENSA_18smem_ptr_flag_bitsILi16EEENSV_INSB_IJSH_NSC_ILi8EEEEEENSB_IJSD_SH_EEEEEEEvEENS13_INSA_20SM90_TMA_LOAD_IM2COLES1E_vEEEENS_8epilogue10collective18CollectiveEpilogueINS1J_23Sm100TmaWarpSpecializedILi3ELi2ELi32ELb1ELb0EEEJSL_NSB_IJNSV_ISG_SD_EENSV_ISJ_SD_EEEEESM_NSB_IJlNSB_IJSD_llEEESW_EEESM_S1S_NS1J_6fusion15FusionCallbacksIS1N_NS1T_17LinearCombinationISM_fSM_fLNS_15FloatRoundStyleE2EEESL_S1Q_JEEENSA_5SM1004TMEM4LOAD26SM100_TMEM_LOAD_32dp32b32xES14_NS15_INS16_ILi2ELi4ELi3EEES19_NSV_INSB_IJS1A_SJ_EEENSB_IJSJ_SD_EEEEEEENSA_39AutoVectorizingCopyWithAssumedAlignmentILi128EEENSA_14SM90_TMA_STOREES27_S29_S29_EEEvvEEEEvNT_6ParamsE) ;  /* 0xffffff6402ac7950 */ /* 0x000fea0003c3ffff */
        .weak           $__internal_2_$__cuda_sm10x_tcgen05_guardrail_trap_unallocated_columns_being_dealloced
        .type           $__internal_2_$__cuda_sm10x_tcgen05_guardrail_trap_unallocated_columns_being_dealloced,@function
        .size           $__internal_2_$__cuda_sm10x_tcgen05_guardrail_trap_unallocated_columns_being_dealloced,(.L_x_180 - $__internal_2_$__cuda_sm10x_tcgen05_guardrail_trap_unallocated_columns_being_dealloced)
$__internal_2_$__cuda_sm10x_tcgen05_guardrail_trap_unallocated_columns_being_dealloced:
[----:B------:R-:W-:Y:S05]  /*9950*/  BPT.TRAP 0x1 ;  /* 0x000000040000795c */ /* 0x000fea0000300000 */
[----:B------:R-:W-:-:S04]  /*9960*/  MOV R3, 0x0 ;  /* 0x0000000000037802 */ /* 0x000fc80000000f00 */
[----:B------:R-:W-:Y:S05]  /*9970*/  RET.REL.NODEC R2 `(_ZN7cutlass13device_kernelINS_4conv6kernel13ConvUniversalINS1_16ConvProblemShapeILNS1_8OperatorE2ELi2EEENS1_10collective14CollectiveConvINS1_47MainloopSm100TmaUmmaWarpSpecializedImplicitGemmILS5_2ELi16ELi2ELi1ELi2EN4cute5tupleIJNSA_1CILi1EEESD_SD_EEEEENSB_IJNSC_ILi128EEENSB_IJNSC_ILi64EEEEEENSB_IJNSC_ILi32EEEEEEEEENS_6half_tESM_NSA_8TiledMMAINSA_8MMA_AtomIJNSA_20SM100_MMA_F16BF16_SSISM_SM_fLi128ELi64ELNSA_4UMMA5MajorE1ELSR_1ELNSQ_7ScaleInE0ELSS_0EEEEEENSA_6LayoutISE_NSB_IJNSC_ILi0EEESW_SW_EEEEENSB_IJNSA_10UnderscoreESZ_SZ_EEEEENS7_6detail27Sm100ImplicitGemmTileTraitsINSA_13SM90_TMA_LOADENSA_14ComposedLayoutINSA_7SwizzleILi3ELi4ELi3EEENSA_18smem_ptr_flag_bitsILi16EEENSV_INSB_IJSH_NSC_ILi8EEEEEENSB_IJSD_SH_EEEEEEEvEENS13_INSA_20SM90_TMA_LOAD_IM2COLES1E_vEEEENS_8epilogue10collective18CollectiveEpilogueINS1J_23Sm100TmaWarpSpecializedILi3ELi2ELi32ELb1ELb0EEEJSL_NSB_IJNSV_ISG_SD_EENSV_ISJ_SD_EEEEESM_NSB_IJlNSB_IJSD_llEEESW_EEESM_S1S_NS1J_6fusion15FusionCallbacksIS1N_NS1T_17LinearCombinationISM_fSM_fLNS_15FloatRoundStyleE2EEESL_S1Q_JEEENSA_5SM1004TMEM4LOAD26SM100_TMEM_LOAD_32dp32b32xES14_NS15_INS16_ILi2ELi4ELi3EEES19_NSV_INSB_IJS1A_SJ_EEENSB_IJSJ_SD_EEEEEEENSA_39AutoVectorizingCopyWithAssumedAlignmentILi128EEENSA_14SM90_TMA_STOREES27_S29_S29_EEEvvEEEEvNT_6ParamsE) ;  /* 0xffffff6402a07950 */ /* 0x000fea0003c3ffff */
.L_x_179:
[----:B------:R-:W-:-:S00]  /*9980*/  BRA `(.L_x_179) ;  /* 0xfffffffc00fc7947 */ /* 0x000fc0000383ffff */
[----:B------:R-:W-:-:S00]  /*9990*/  NOP ;  /* 0x0000000000007918 */ /* 0x000fc00000000000 */
        /* <DEDUP_REMOVED lines=14> */
.L_x_180:


//--------------------- .nv.global.init           --------------------------
	.section	.nv.global.init,"aw",@progbits
.nv.global.init:
	.type		$str$29,@object
	.size		$str$29,($str$30 - $str$29)
$str$29:
        /*0000*/ 	.byte	0x28, 0x61, 0x64, 0x64, 0x72, 0x65, 0x73, 0x73, 0x20, 0x26, 0x20, 0x6d, 0x61, 0x73, 0x6b, 0x29
        /*0010*/ 	.byte	0x20, 0x3d, 0x3d, 0x20, 0x30, 0x00
	.type		$str$30,@object
	.size		$str$30,($str$28 - $str$30)
$str$30:
        /*0016*/ 	.byte	0x2f, 0x74, 0x6d, 0x70, 0x2f, 0x63, 0x75, 0x74, 0x6c, 0x61, 0x73, 0x73, 0x5f, 0x73, 0x77, 0x65
        /*0026*/ 	.byte	0x65, 0x70, 0x5f, 0x73, 0x72, 0x63, 0x2f, 0x69, 0x6e, 0x63, 0x6c, 0x75, 0x64, 0x65, 0x2f, 0x63
        /*0036*/ 	.byte	0x75, 0x74, 0x65, 0x2f, 0x70, 0x6f, 0x69, 0x6e, 0x74, 0x65, 0x72, 0x5f, 0x66, 0x6c, 0x61, 0x67
        /*0046*/ 	.byte	0x67, 0x65, 0x64, 0x2e, 0x68, 0x70, 0x70, 0x00
	.type		$str$28,@object
	.size		$str$28,($str$27 - $str$28)
$str$28:
        /*004e*/ 	.byte	0x2f, 0x74, 0x6d, 0x70, 0x2f, 0x63, 0x75, 0x74, 0x6c, 0x61, 0x73, 0x73, 0x5f, 0x73, 0x77, 0x65
        /*005e*/ 	.byte	0x65, 0x70, 0x5f, 0x73, 0x72, 0x63, 0x2f, 0x69, 0x6e, 0x63, 0x6c, 0x75, 0x64, 0x65, 0x2f, 0x63
        /*006e*/ 	.byte	0x75, 0x74, 0x65, 0x2f, 0x61, 0x74, 0x6f, 0x6d, 0x2f, 0x63, 0x6f, 0x70, 0x79, 0x5f, 0x74, 0x72
        /*007e*/ 	.byte	0x61, 0x69, 0x74, 0x73, 0x5f, 0x73, 0x6d, 0x31, 0x30, 0x30, 0x2e, 0x68, 0x70, 0x70, 0x00
	.type		$str$27,@object
	.size		$str$27,(__unnamed_1 - $str$27)
$str$27:
        /*008d*/ 	.byte	0x28, 0x28, 0x75, 0x69, 0x6e, 0x74, 0x33, 0x32, 0x5f, 0x74, 0x28, 0x74, 0x68, 0x72, 0x65, 0x61
        /*009d*/ 	.byte	0x64, 0x49, 0x64, 0x78, 0x2e, 0x78, 0x29, 0x20, 0x2f, 0x20, 0x33, 0x32, 0x29, 0x20, 0x25, 0x20
        /*00ad*/ 	.byte	0x34, 0x29, 0x20, 0x3d, 0x3d, 0x20, 0x28, 0x28, 0x28, 0x74, 0x6d, 0x65, 0x6d, 0x5f, 0x61, 0x64
        /*00bd*/ 	.byte	0x64, 0x72, 0x20, 0x3e, 0x3e, 0x20, 0x31, 0x36, 0x29, 0x20, 0x2f, 0x20, 0x33, 0x32, 0x29, 0x20
        /*00cd*/ 	.byte	0x25, 0x20, 0x34, 0x29, 0x00
	.type		__unnamed_1,@object
	.size		__unnamed_1,(__unnamed_2 - __unnamed_1)
__unnamed_1:
        /*00d2*/ 	.byte	0x61, 0x75, 0x74, 0x6f, 0x20, 0x63, 0x75, 0x74, 0x65, 0x3a, 0x3a, 0x61, 0x73, 0x5f, 0x70, 0x6f
        /* <DEDUP_REMOVED lines=24> */
        /*0262*/ 	.byte	0x3e, 0x3e, 0x3e, 0x3e, 0x5d, 0x00
	.type		__unnamed_2,@object
	.size		__unnamed_2,(.L_2 - __unnamed_2)
__unnamed_2:
        /* <DEDUP_REMOVED lines=42> */
        /*0508*/ 	.byte	0x3e, 0x3e, 0x5d, 0x00
.L_2:


//--------------------- .nv.shared._ZN7cutlass13device_kernelINS_4conv6kernel13ConvUniversalINS1_16ConvProblemShapeILNS1_8OperatorE2ELi2EEENS1_10collective14CollectiveConvINS1_47MainloopSm100TmaUmmaWarpSpecializedImplicitGemmILS5_2ELi16ELi2ELi1ELi2EN4cute5tupleIJNSA_1CILi1EEESD_SD_EEEEENSB_IJNSC_ILi128EEENSB_IJNSC_ILi64EEEEEENSB_IJNSC_ILi32EEEEEEEEENS_6half_tESM_NSA_8TiledMMAINSA_8MMA_AtomIJNSA_20SM100_MMA_F16BF16_SSISM_SM_fLi128ELi64ELNSA_4UMMA5MajorE1ELSR_1ELNSQ_7ScaleInE0ELSS_0EEEEEENSA_6LayoutISE_NSB_IJNSC_ILi0EEESW_SW_EEEEENSB_IJNSA_10UnderscoreESZ_SZ_EEEEENS7_6detail27Sm100ImplicitGemmTileTraitsINSA_13SM90_TMA_LOADENSA_14ComposedLayoutINSA_7SwizzleILi3ELi4ELi3EEENSA_18smem_ptr_flag_bitsILi16EEENSV_INSB_IJSH_NSC_ILi8EEEEEENSB_IJSD_SH_EEEEEEEvEENS13_INSA_20SM90_TMA_LOAD_IM2COLES1E_vEEEENS_8epilogue10collective18CollectiveEpilogueINS1J_23Sm100TmaWarpSpecializedILi3ELi2ELi32ELb1ELb0EEEJSL_NSB_IJNSV_ISG_SD_EENSV_ISJ_SD_EEEEESM_NSB_IJlNSB_IJSD_llEEESW_EEESM_S1S_NS1J_6fusion15FusionCallbacksIS1N_NS1T_17LinearCombinationISM_fSM_fLNS_15FloatRoundStyleE2EEESL_S1Q_JEEENSA_5SM1004TMEM4LOAD26SM100_TMEM_LOAD_32dp32b32xES14_NS15_INS16_ILi2ELi4ELi3EEES19_NSV_INSB_IJS1A_SJ_EEENSB_IJSJ_SD_EEEEEEENSA_39AutoVectorizingCopyWithAssumedAlignmentILi128EEENSA_14SM90_TMA_STOREES27_S29_S29_EEEvvEEEEvNT_6ParamsE --------------------------
	.section	.nv.shared._ZN7cutlass13device_kernelINS_4conv6kernel13ConvUniversalINS1_16ConvProblemShapeILNS1_8OperatorE2ELi2EEENS1_10collective14CollectiveConvINS1_47MainloopSm100TmaUmmaWarpSpecializedImplicitGemmILS5_2ELi16ELi2ELi1ELi2EN4cute5tupleIJNSA_1CILi1EEESD_SD_EEEEENSB_IJNSC_ILi128EEENSB_IJNSC_ILi64EEEEEENSB_IJNSC_ILi32EEEEEEEEENS_6half_tESM_NSA_8TiledMMAINSA_8MMA_AtomIJNSA_20SM100_MMA_F16BF16_SSISM_SM_fLi128ELi64ELNSA_4UMMA5MajorE1ELSR_1ELNSQ_7ScaleInE0ELSS_0EEEEEENSA_6LayoutISE_NSB_IJNSC_ILi0EEESW_SW_EEEEENSB_IJNSA_10UnderscoreESZ_SZ_EEEEENS7_6detail27Sm100ImplicitGemmTileTraitsINSA_13SM90_TMA_LOADENSA_14ComposedLayoutINSA_7SwizzleILi3ELi4ELi3EEENSA_18smem_ptr_flag_bitsILi16EEENSV_INSB_IJSH_NSC_ILi8EEEEEENSB_IJSD_SH_EEEEEEEvEENS13_INSA_20SM90_TMA_LOAD_IM2COLES1E_vEEEENS_8epilogue10collective18CollectiveEpilogueINS1J_23Sm100TmaWarpSpecializedILi3ELi2ELi32ELb1ELb0EEEJSL_NSB_IJNSV_ISG_SD_EENSV_ISJ_SD_EEEEESM_NSB_IJlNSB_IJSD_llEEESW_EEESM_S1S_NS1J_6fusion15FusionCallbacksIS1N_NS1T_17LinearCombinationISM_fSM_fLNS_15FloatRoundStyleE2EEESL_S1Q_JEEENSA_5SM1004TMEM4LOAD26SM100_TMEM_LOAD_32dp32b32xES14_NS15_INS16_ILi2ELi4ELi3EEES19_NSV_INSB_IJS1A_SJ_EEENSB_IJSJ_SD_EEEEEEENSA_39AutoVectorizingCopyWithAssumedAlignmentILi128EEENSA_14SM90_TMA_STOREES27_S29_S29_EEEvvEEEEvNT_6ParamsE,"aw",@nobits
	.sectionflags	@""
	.align	16
	.zero		1024


//--------------------- .nv.shared.reserved.0     --------------------------
	.section	.nv.shared.reserved.0,"aw",@nobits
	.weak		__nv_reservedSMEM_offset_0_alias
	.size		__nv_reservedSMEM_offset_0_alias, 0, 64
	.other		__nv_reservedSMEM_offset_0_alias,@"STO_CUDA_RESERVED_SHARED STV_DEFAULT"
__nv_reservedSMEM_offset_0_alias:
	.zero		0
.nv.shared.reserved.0:
	.zero		64
	.weak		__nv_reservedSMEM_tcgen05_partition
	.type		__nv_reservedSMEM_tcgen05_partition,@object
	.size		__nv_reservedSMEM_tcgen05_partition,(.L_0 - __nv_reservedSMEM_tcgen05_partition)
__nv_reservedSMEM_tcgen05_partition:
	.zero		32
.L_0:


//--------------------- .nv.global                --------------------------
	.section	.nv.global,"aw",@nobits
.nv.global:
	.type		_ZN39_INTERNAL_b5d9a81f_4_k_cu_15f84c3a_30354cute1_E,@object
	.size		_ZN39_INTERNAL_b5d9a81f_4_k_cu_15f84c3a_30354cute1_E,(_ZN39_INTERNAL_b5d9a81f_4_k_cu_15f84c3a_30354cuda3std3__45__cpo6cbeginE - _ZN39_INTERNAL_b5d9a81f_4_k_cu_15f84c3a_30354cute1_E)
_ZN39_INTERNAL_b5d9a81f_4_k_cu_15f84c3a_30354cute1_E:
	.zero		1
	.type		_ZN39_INTERNAL_b5d9a81f_4_k_cu_15f84c3a_30354cuda3std3__45__cpo6cbeginE,@object
	.size		_ZN39_INTERNAL_b5d9a81f_4_k_cu_15f84c3a_30354cuda3std3__45__cpo6cbeginE,(_ZN39_INTERNAL_b5d9a81f_4_k_cu_15f84c3a_30354cuda3std3__48in_placeE - _ZN39_INTERNAL_b5d9a81f_4_k_cu_15f84c3a_30354cuda3std3__45__cpo6cbeginE)
_ZN39_INTERNAL_b5d9a81f_4_k_cu_15f84c3a_30354cuda3std3__45__cpo6cbeginE:
	.zero		1
	.type		_ZN39_INTERNAL_b5d9a81f_4_k_cu_15f84c3a_30354cuda3std3__48in_placeE,@object
	.size		_ZN39_INTERNAL_b5d9a81f_4_k_cu_15f84c3a_30354cuda3std3__48in_placeE,(_ZN39_INTERNAL_b5d9a81f_4_k_cu_15f84c3a_30354cuda3std6ranges3__45__cpo9iter_moveE - _ZN39_INTERNAL_b5d9a81f_4_k_cu_15f84c3a_30354cuda3std3__48in_placeE)
_ZN39_INTERNAL_b5d9a81f_4_k_cu_15f84c3a_30354cuda3std3__48in_placeE:
	.zero		1
	.type		_ZN39_INTERNAL_b5d9a81f_4_k_cu_15f84c3a_30354cuda3std6ranges3__45__cpo9iter_moveE,@object
	.size		_ZN39_INTERNAL_b5d9a81f_4_k_cu_15f84c3a_30354cuda3std6ranges3__45__cpo9iter_moveE,(_ZN39_INTERNAL_b5d9a81f_4_k_cu_15f84c3a_30354cuda3std3__45__cpo5beginE - _ZN39_INTERNAL_b5d9a81f_4_k_cu_15f84c3a_30354cuda3std6ranges3__45__cpo9iter_moveE)
_ZN39_INTERNAL_b5d9a81f_4_k_cu_15f84c3a_30354cuda3std6ranges3__45__cpo9iter_moveE:
	.zero		1
	.type		_ZN39_INTERNAL_b5d9a81f_4_k_cu_15f84c3a_30354cuda3std3__45__cpo5beginE,@object
	.size		_ZN39_INTERNAL_b5d9a81f_4_k_cu_15f84c3a_30354cuda3std3__45__cpo5beginE,(_ZN39_INTERNAL_b5d9a81f_4_k_cu_15f84c3a_30354cuda3std3__441_GLOBAL__N__b5d9a81f_4_k_cu_15f84c3a_30356ignoreE - _ZN39_INTERNAL_b5d9a81f_4_k_cu_15f84c3a_30354cuda3std3__45__cpo5beginE)
_ZN39_INTERNAL_b5d9a81f_4_k_cu_15f84c3a_30354cuda3std3__45__cpo5beginE:
	.zero		1
	.type		_ZN39_INTERNAL_b5d9a81f_4_k_cu_15f84c3a_30354cuda3std3__441_GLOBAL__N__b5d9a81f_4_k_cu_15f84c3a_30356ignoreE,@object
	.size		_ZN39_INTERNAL_b5d9a81f_4_k_cu_15f84c3a_30354cuda3std3__441_GLOBAL__N__b5d9a81f_4_k_cu_15f84c3a_30356ignoreE,(_ZN39_INTERNAL_b5d9a81f_4_k_cu_15f84c3a_30354cute7productE - _ZN39_INTERNAL_b5d9a81f_4_k_cu_15f84c3a_30354cuda3std3__441_GLOBAL__N__b5d9a81f_4_k_cu_15f84c3a_30356ignoreE)
_ZN39_INTERNAL_b5d9a81f_4_k_cu_15f84c3a_30354cuda3std3__441_GLOBAL__N__b5d9a81f_4_k_cu_15f84c3a_30356ignoreE:
	.zero		1
	.type		_ZN39_INTERNAL_b5d9a81f_4_k_cu_15f84c3a_30354cute7productE,@object
	.size		_ZN39_INTERNAL_b5d9a81f_4_k_cu_15f84c3a_30354cute7productE,(_ZN39_INTERNAL_b5d9a81f_4_k_cu_15f84c3a_30354cuda3std3__45__cpo3endE - _ZN39_INTERNAL_b5d9a81f_4_k_cu_15f84c3a_30354cute7productE)
_ZN39_INTERNAL_b5d9a81f_4_k_cu_15f84c3a_30354cute7productE:
	.zero		1
	.type		_ZN39_INTERNAL_b5d9a81f_4_k_cu_15f84c3a_30354cuda3std3__45__cpo3endE,@object
	.size		_ZN39_INTERNAL_b5d9a81f_4_k_cu_15f84c3a_30354cuda3std3__45__cpo3endE,(_ZN39_INTERNAL_b5d9a81f_4_k_cu_15f84c3a_30354cuda3std3__419piecewise_constructE - _ZN39_INTERNAL_b5d9a81f_4_k_cu_15f84c3a_30354cuda3std3__45__cpo3endE)
_ZN39_INTERNAL_b5d9a81f_4_k_cu_15f84c3a_30354cuda3std3__45__cpo3endE:
	.zero		1
	.type		_ZN39_INTERNAL_b5d9a81f_4_k_cu_15f84c3a_30354cuda3std3__419piecewise_constructE,@object
	.size		_ZN39_INTERNAL_b5d9a81f_4_k_cu_15f84c3a_30354cuda3std3__419piecewise_constructE,(_ZN39_INTERNAL_b5d9a81f_4_k_cu_15f84c3a_30354cuda3std3__45__cpo4cendE - _ZN39_INTERNAL_b5d9a81f_4_k_cu_15f84c3a_30354cuda3std3__419piecewise_constructE)
_ZN39_INTERNAL_b5d9a81f_4_k_cu_15f84c3a_30354cuda3std3__419piecewise_constructE:
	.zero		1
	.type		_ZN39_INTERNAL_b5d9a81f_4_k_cu_15f84c3a_30354cuda3std3__45__cpo4cendE,@object
	.size		_ZN39_INTERNAL_b5d9a81f_4_k_cu_15f84c3a_30354cuda3std3__45__cpo4cendE,(_ZN39_INTERNAL_b5d9a81f_4_k_cu_15f84c3a_30354cuda3std6ranges3__45__cpo4swapE - _ZN39_INTERNAL_b5d9a81f_4_k_cu_15f84c3a_30354cuda3std3__45__cpo4cendE)
_ZN39_INTERNAL_b5d9a81f_4_k_cu_15f84c3a_30354cuda3std3__45__cpo4cendE:
	.zero		1
	.type		_ZN39_INTERNAL_b5d9a81f_4_k_cu_15f84c3a_30354cuda3std6ranges3__45__cpo4swapE,@object
	.size		_ZN39_INTERNAL_b5d9a81f_4_k_cu_15f84c3a_30354cuda3std6ranges3__45__cpo4swapE,(.L_10 - _ZN39_INTERNAL_b5d9a81f_4_k_cu_15f84c3a_30354cuda3std6ranges3__45__cpo4swapE)
_ZN39_INTERNAL_b5d9a81f_4_k_cu_15f84c3a_30354cuda3std6ranges3__45__cpo4swapE:
	.zero		1
.L_10:


//--------------------- .nv.constant0._ZN7cutlass13device_kernelINS_4conv6kernel13ConvUniversalINS1_16ConvProblemShapeILNS1_8OperatorE2ELi2EEENS1_10collective14CollectiveConvINS1_47MainloopSm100TmaUmmaWarpSpecializedImplicitGemmILS5_2ELi16ELi2ELi1ELi2EN4cute5tupleIJNSA_1CILi1EEESD_SD_EEEEENSB_IJNSC_ILi128EEENSB_IJNSC_ILi64EEEEEENSB_IJNSC_ILi32EEEEEEEEENS_6half_tESM_NSA_8TiledMMAINSA_8MMA_AtomIJNSA_20SM100_MMA_F16BF16_SSISM_SM_fLi128ELi64ELNSA_4UMMA5MajorE1ELSR_1ELNSQ_7ScaleInE0ELSS_0EEEEEENSA_6LayoutISE_NSB_IJNSC_ILi0EEESW_SW_EEEEENSB_IJNSA_10UnderscoreESZ_SZ_EEEEENS7_6detail27Sm100ImplicitGemmTileTraitsINSA_13SM90_TMA_LOADENSA_14ComposedLayoutINSA_7SwizzleILi3ELi4ELi3EEENSA_18smem_ptr_flag_bitsILi16EEENSV_INSB_IJSH_NSC_ILi8EEEEEENSB_IJSD_SH_EEEEEEEvEENS13_INSA_20SM90_TMA_LOAD_IM2COLES1E_vEEEENS_8epilogue10collective18CollectiveEpilogueINS1J_23Sm100TmaWarpSpecializedILi3ELi2ELi32ELb1ELb0EEEJSL_NSB_IJNSV_ISG_SD_EENSV_ISJ_SD_EEEEESM_NSB_IJlNSB_IJSD_llEEESW_EEESM_S1S_NS1J_6fusion15FusionCallbacksIS1N_NS1T_17LinearCombinationISM_fSM_fLNS_15FloatRoundStyleE2EEESL_S1Q_JEEENSA_5SM1004TMEM4LOAD26SM100_TMEM_LOAD_32dp32b32xES14_NS15_INS16_ILi2ELi4ELi3EEES19_NSV_INSB_IJS1A_SJ_EEENSB_IJSJ_SD_EEEEEEENSA_39AutoVectorizingCopyWithAssumedAlignmentILi128EEENSA_14SM90_TMA_STOREES27_S29_S29_EEEvvEEEEvNT_6ParamsE --------------------------
	.section	.nv.constant0._ZN7cutlass13device_kernelINS_4conv6kernel13ConvUniversalINS1_16ConvProblemShapeILNS1_8OperatorE2ELi2EEENS1_10collective14CollectiveConvINS1_47MainloopSm100TmaUmmaWarpSpecializedImplicitGemmILS5_2ELi16ELi2ELi1ELi2EN4cute5tupleIJNSA_1CILi1EEESD_SD_EEEEENSB_IJNSC_ILi128EEENSB_IJNSC_ILi64EEEEEENSB_IJNSC_ILi32EEEEEEEEENS_6half_tESM_NSA_8TiledMMAINSA_8MMA_AtomIJNSA_20SM100_MMA_F16BF16_SSISM_SM_fLi128ELi64ELNSA_4UMMA5MajorE1ELSR_1ELNSQ_7ScaleInE0ELSS_0EEEEEENSA_6LayoutISE_NSB_IJNSC_ILi0EEESW_SW_EEEEENSB_IJNSA_10UnderscoreESZ_SZ_EEEEENS7_6detail27Sm100ImplicitGemmTileTraitsINSA_13SM90_TMA_LOADENSA_14ComposedLayoutINSA_7SwizzleILi3ELi4ELi3EEENSA_18smem_ptr_flag_bitsILi16EEENSV_INSB_IJSH_NSC_ILi8EEEEEENSB_IJSD_SH_EEEEEEEvEENS13_INSA_20SM90_TMA_LOAD_IM2COLES1E_vEEEENS_8epilogue10collective18CollectiveEpilogueINS1J_23Sm100TmaWarpSpecializedILi3ELi2ELi32ELb1ELb0EEEJSL_NSB_IJNSV_ISG_SD_EENSV_ISJ_SD_EEEEESM_NSB_IJlNSB_IJSD_llEEESW_EEESM_S1S_NS1J_6fusion15FusionCallbacksIS1N_NS1T_17LinearCombinationISM_fSM_fLNS_15FloatRoundStyleE2EEESL_S1Q_JEEENSA_5SM1004TMEM4LOAD26SM100_TMEM_LOAD_32dp32b32xES14_NS15_INS16_ILi2ELi4ELi3EEES19_NSV_INSB_IJS1A_SJ_EEENSB_IJSJ_SD_EEEEEEENSA_39AutoVectorizingCopyWithAssumedAlignmentILi128EEENSA_14SM90_TMA_STOREES27_S29_S29_EEEvvEEEEvNT_6ParamsE,"a",@progbits
	.sectionflags	@""
	.align	4
.nv.constant0._ZN7cutlass13device_kernelINS_4conv6kernel13ConvUniversalINS1_16ConvProblemShapeILNS1_8OperatorE2ELi2EEENS1_10collective14CollectiveConvINS1_47MainloopSm100TmaUmmaWarpSpecializedImplicitGemmILS5_2ELi16ELi2ELi1ELi2EN4cute5tupleIJNSA_1CILi1EEESD_SD_EEEEENSB_IJNSC_ILi128EEENSB_IJNSC_ILi64EEEEEENSB_IJNSC_ILi32EEEEEEEEENS_6half_tESM_NSA_8TiledMMAINSA_8MMA_AtomIJNSA_20SM100_MMA_F16BF16_SSISM_SM_fLi128ELi64ELNSA_4UMMA5MajorE1ELSR_1ELNSQ_7ScaleInE0ELSS_0EEEEEENSA_6LayoutISE_NSB_IJNSC_ILi0EEESW_SW_EEEEENSB_IJNSA_10UnderscoreESZ_SZ_EEEEENS7_6detail27Sm100ImplicitGemmTileTraitsINSA_13SM90_TMA_LOADENSA_14ComposedLayoutINSA_7SwizzleILi3ELi4ELi3EEENSA_18smem_ptr_flag_bitsILi16EEENSV_INSB_IJSH_NSC_ILi8EEEEEENSB_IJSD_SH_EEEEEEEvEENS13_INSA_20SM90_TMA_LOAD_IM2COLES1E_vEEEENS_8epilogue10collective18CollectiveEpilogueINS1J_23Sm100TmaWarpSpecializedILi3ELi2ELi32ELb1ELb0EEEJSL_NSB_IJNSV_ISG_SD_EENSV_ISJ_SD_EEEEESM_NSB_IJlNSB_IJSD_llEEESW_EEESM_S1S_NS1J_6fusion15FusionCallbacksIS1N_NS1T_17LinearCombinationISM_fSM_fLNS_15FloatRoundStyleE2EEESL_S1Q_JEEENSA_5SM1004TMEM4LOAD26SM100_TMEM_LOAD_32dp32b32xES14_NS15_INS16_ILi2ELi4ELi3EEES19_NSV_INSB_IJS1A_SJ_EEENSB_IJSJ_SD_EEEEEEENSA_39AutoVectorizingCopyWithAssumedAlignmentILi128EEENSA_14SM90_TMA_STOREES27_S29_S29_EEEvvEEEEvNT_6ParamsE:
	.zero		2944


//--------------------- SYMBOLS --------------------------

	.type		.nv.reservedSmem.offset0,@object
	.size		.nv.reservedSmem.offset0,0x4
	.type		.nv.reservedSmem.cap,@object
	.size		.nv.reservedSmem.cap,0x4
	.type		__assertfail,@function
